//
// Generated by NVIDIA NVVM Compiler
//
// Compiler Build ID: CL-36424714
// Cuda compilation tools, release 13.0, V13.0.88
// Based on NVVM 20.0.0
//

.version 9.0
.target sm_100
.address_size 64

	// .globl	sha1_security_level_optimized
// _ZZ29sha1_security_level_optimizedE12s_public_key has been demoted

.visible .entry sha1_security_level_optimized(
	.param .u64 .ptr .align 1 sha1_security_level_optimized_param_0,
	.param .u32 sha1_security_level_optimized_param_1,
	.param .u64 sha1_security_level_optimized_param_2,
	.param .u32 sha1_security_level_optimized_param_3,
	.param .u64 .ptr .align 1 sha1_security_level_optimized_param_4
)
{
	.local .align 16 .b8 	__local_depot0[224];
	.reg .b64 	%SP;
	.reg .b64 	%SPL;
	.reg .pred 	%p<63>;
	.reg .b16 	%rs<100>;
	.reg .b32 	%r<2537>;
	.reg .b64 	%rd<98>;
	// demoted variable
	.shared .align 1 .b8 _ZZ29sha1_security_level_optimizedE12s_public_key[128];
	mov.u64 	%SPL, __local_depot0;
	ld.param.u64 	%rd31, [sha1_security_level_optimized_param_0];
	ld.param.u32 	%r129, [sha1_security_level_optimized_param_1];
	ld.param.u64 	%rd32, [sha1_security_level_optimized_param_2];
	ld.param.u32 	%r130, [sha1_security_level_optimized_param_3];
	add.u64 	%rd1, %SPL, 0;
	add.u64 	%rd2, %SPL, 32;
	add.u64 	%rd3, %SPL, 160;
	mov.u32 	%r1, %tid.x;
	setp.ge.s32 	%p1, %r1, %r129;
	@%p1 bra 	$L__BB0_3;
	mov.u32 	%r2, %ntid.x;
	cvta.to.global.u64 	%rd4, %rd31;
	mov.u32 	%r131, _ZZ29sha1_security_level_optimizedE12s_public_key;
	mov.u32 	%r2486, %r1;
$L__BB0_2:
	cvt.s64.s32 	%rd37, %r2486;
	add.s64 	%rd38, %rd4, %rd37;
	ld.global.u8 	%rs6, [%rd38];
	add.s32 	%r132, %r131, %r2486;
	st.shared.u8 	[%r132], %rs6;
	add.s32 	%r2486, %r2486, %r2;
	setp.lt.s32 	%p2, %r2486, %r129;
	@%p2 bra 	$L__BB0_2;
$L__BB0_3:
	bar.sync 	0;
	mov.u32 	%r133, %ctaid.x;
	mov.u32 	%r134, %ntid.x;
	mad.lo.s32 	%r5, %r133, %r134, %r1;
	setp.ge.s32 	%p3, %r5, %r130;
	@%p3 bra 	$L__BB0_78;
	cvt.s64.s32 	%rd39, %r5;
	add.s64 	%rd93, %rd32, %rd39;
	setp.lt.s32 	%p4, %r129, 1;
	mov.b32 	%r2494, 0;
	@%p4 bra 	$L__BB0_17;
	and.b32  	%r6, %r129, 15;
	setp.lt.u32 	%p5, %r129, 16;
	mov.b32 	%r2490, 0;
	@%p5 bra 	$L__BB0_8;
	and.b32  	%r2490, %r129, 2147483632;
	mov.u32 	%r138, _ZZ29sha1_security_level_optimizedE12s_public_key;
	add.s32 	%r2487, %r138, 7;
	neg.s32 	%r2488, %r2490;
	mov.u64 	%rd89, %rd2;
$L__BB0_7:
	.pragma "nounroll";
	ld.shared.u8 	%r139, [%r2487+8];
	ld.shared.u8 	%r140, [%r2487+7];
	prmt.b32 	%r141, %r140, %r139, 0x3340U;
	ld.shared.u8 	%r142, [%r2487+6];
	ld.shared.u8 	%r143, [%r2487+5];
	prmt.b32 	%r144, %r143, %r142, 0x3340U;
	prmt.b32 	%r145, %r144, %r141, 0x5410U;
	ld.shared.u8 	%r146, [%r2487+4];
	ld.shared.u8 	%r147, [%r2487+3];
	prmt.b32 	%r148, %r147, %r146, 0x3340U;
	ld.shared.u8 	%r149, [%r2487+2];
	ld.shared.u8 	%r150, [%r2487+1];
	prmt.b32 	%r151, %r150, %r149, 0x3340U;
	prmt.b32 	%r152, %r151, %r148, 0x5410U;
	ld.shared.u8 	%r153, [%r2487];
	ld.shared.u8 	%r154, [%r2487+-1];
	prmt.b32 	%r155, %r154, %r153, 0x3340U;
	ld.shared.u8 	%r156, [%r2487+-2];
	ld.shared.u8 	%r157, [%r2487+-3];
	prmt.b32 	%r158, %r157, %r156, 0x3340U;
	prmt.b32 	%r159, %r158, %r155, 0x5410U;
	ld.shared.u8 	%r160, [%r2487+-4];
	ld.shared.u8 	%r161, [%r2487+-5];
	prmt.b32 	%r162, %r161, %r160, 0x3340U;
	ld.shared.u8 	%r163, [%r2487+-6];
	ld.shared.u8 	%r164, [%r2487+-7];
	prmt.b32 	%r165, %r164, %r163, 0x3340U;
	prmt.b32 	%r166, %r165, %r162, 0x5410U;
	st.local.v4.b32 	[%rd89], {%r166, %r159, %r152, %r145};
	add.s32 	%r2488, %r2488, 16;
	add.s64 	%rd89, %rd89, 16;
	add.s32 	%r2487, %r2487, 16;
	setp.ne.s32 	%p6, %r2488, 0;
	@%p6 bra 	$L__BB0_7;
$L__BB0_8:
	setp.eq.s32 	%p7, %r6, 0;
	mov.u32 	%r2494, %r129;
	@%p7 bra 	$L__BB0_17;
	and.b32  	%r14, %r129, 7;
	setp.lt.u32 	%p8, %r6, 8;
	@%p8 bra 	$L__BB0_11;
	mov.u32 	%r167, _ZZ29sha1_security_level_optimizedE12s_public_key;
	add.s32 	%r168, %r167, %r2490;
	ld.shared.u8 	%rs7, [%r168];
	cvt.u64.u32 	%rd40, %r2490;
	add.s64 	%rd41, %rd2, %rd40;
	st.local.u8 	[%rd41], %rs7;
	ld.shared.u8 	%rs8, [%r168+1];
	st.local.u8 	[%rd41+1], %rs8;
	ld.shared.u8 	%rs9, [%r168+2];
	st.local.u8 	[%rd41+2], %rs9;
	ld.shared.u8 	%rs10, [%r168+3];
	st.local.u8 	[%rd41+3], %rs10;
	ld.shared.u8 	%rs11, [%r168+4];
	st.local.u8 	[%rd41+4], %rs11;
	ld.shared.u8 	%rs12, [%r168+5];
	st.local.u8 	[%rd41+5], %rs12;
	ld.shared.u8 	%rs13, [%r168+6];
	st.local.u8 	[%rd41+6], %rs13;
	ld.shared.u8 	%rs14, [%r168+7];
	st.local.u8 	[%rd41+7], %rs14;
	add.s32 	%r2490, %r2490, 8;
$L__BB0_11:
	setp.eq.s32 	%p9, %r14, 0;
	mov.u32 	%r2494, %r129;
	@%p9 bra 	$L__BB0_17;
	and.b32  	%r17, %r129, 3;
	setp.lt.u32 	%p10, %r14, 4;
	@%p10 bra 	$L__BB0_14;
	mov.u32 	%r169, _ZZ29sha1_security_level_optimizedE12s_public_key;
	add.s32 	%r170, %r169, %r2490;
	ld.shared.u8 	%rs15, [%r170];
	cvt.u64.u32 	%rd42, %r2490;
	add.s64 	%rd43, %rd2, %rd42;
	st.local.u8 	[%rd43], %rs15;
	ld.shared.u8 	%rs16, [%r170+1];
	st.local.u8 	[%rd43+1], %rs16;
	ld.shared.u8 	%rs17, [%r170+2];
	st.local.u8 	[%rd43+2], %rs17;
	ld.shared.u8 	%rs18, [%r170+3];
	st.local.u8 	[%rd43+3], %rs18;
	add.s32 	%r2490, %r2490, 4;
$L__BB0_14:
	setp.eq.s32 	%p11, %r17, 0;
	mov.u32 	%r2494, %r129;
	@%p11 bra 	$L__BB0_17;
	cvt.u64.u32 	%rd44, %r2490;
	add.s64 	%rd90, %rd2, %rd44;
	mov.u32 	%r171, _ZZ29sha1_security_level_optimizedE12s_public_key;
	add.s32 	%r2493, %r171, %r2490;
	neg.s32 	%r2492, %r17;
$L__BB0_16:
	.pragma "nounroll";
	ld.shared.u8 	%rs19, [%r2493];
	st.local.u8 	[%rd90], %rs19;
	add.s64 	%rd90, %rd90, 1;
	add.s32 	%r2493, %r2493, 1;
	add.s32 	%r2492, %r2492, 1;
	setp.ne.s32 	%p12, %r2492, 0;
	mov.u32 	%r2494, %r129;
	@%p12 bra 	$L__BB0_16;
$L__BB0_17:
	cvt.u64.u32 	%rd11, %r2494;
	add.s64 	%rd12, %rd2, %rd11;
	setp.eq.s64 	%p13, %rd93, 0;
	@%p13 bra 	$L__BB0_80;
	setp.lt.u64 	%p14, %rd93, 10000;
	mov.b32 	%r2496, 0;
	@%p14 bra 	$L__BB0_21;
	mov.b32 	%r2496, 0;
	mov.u64 	%rd92, %rd93;
$L__BB0_20:
	mul.hi.u64 	%rd45, %rd92, 3777893186295716171;
	shr.u64 	%rd93, %rd45, 11;
	cvt.u32.u64 	%r174, %rd92;
	mov.b64 	%rd46, 4294957296;
	cvt.u32.u64 	%r175, %rd46;
	cvt.u32.u64 	%r176, %rd93;
	mad.lo.s32 	%r177, %r176, %r175, %r174;
	mul.hi.u32 	%r178, %r177, -858993459;
	shr.u32 	%r179, %r178, 3;
	mul.lo.s32 	%r180, %r179, 10;
	sub.s32 	%r181, %r177, %r180;
	cvt.u16.u32 	%rs20, %r181;
	add.s16 	%rs21, %rs20, 48;
	cvt.u64.u32 	%rd47, %r2496;
	add.s64 	%rd48, %rd1, %rd47;
	mul.hi.u32 	%r182, %r179, 429496730;
	mul.lo.s32 	%r183, %r182, 10;
	sub.s32 	%r184, %r179, %r183;
	cvt.u16.u32 	%rs22, %r184;
	or.b16  	%rs23, %rs22, 48;
	mul.hi.u32 	%r185, %r177, 1374389535;
	shr.u32 	%r186, %r185, 5;
	mul.hi.u32 	%r187, %r186, 429496730;
	mul.lo.s32 	%r188, %r187, 10;
	sub.s32 	%r189, %r186, %r188;
	cvt.u16.u32 	%rs24, %r189;
	or.b16  	%rs25, %rs24, 48;
	mul.hi.u32 	%r190, %r177, 274877907;
	shr.u32 	%r191, %r190, 6;
	cvt.u16.u32 	%rs26, %r191;
	add.s16 	%rs27, %rs26, 48;
	add.s32 	%r2496, %r2496, 4;
	cvt.u32.u16 	%r192, %rs21;
	cvt.u32.u16 	%r193, %rs23;
	prmt.b32 	%r194, %r192, %r193, 0x3340U;
	cvt.u32.u16 	%r195, %rs25;
	cvt.u32.u16 	%r196, %rs27;
	prmt.b32 	%r197, %r195, %r196, 0x3340U;
	prmt.b32 	%r198, %r194, %r197, 0x5410U;
	st.local.u32 	[%rd48], %r198;
	setp.gt.u64 	%p15, %rd92, 99999999;
	mov.u64 	%rd92, %rd93;
	@%p15 bra 	$L__BB0_20;
$L__BB0_21:
	setp.eq.s64 	%p16, %rd93, 0;
	@%p16 bra 	$L__BB0_22;
	bra.uni 	$L__BB0_79;
$L__BB0_22:
	setp.eq.s32 	%p18, %r2496, 0;
	mov.b32 	%r2507, 0;
	@%p18 bra 	$L__BB0_29;
	and.b32  	%r31, %r2496, 3;
	setp.lt.u32 	%p19, %r2496, 4;
	mov.b32 	%r2504, 0;
	@%p19 bra 	$L__BB0_26;
	add.s32 	%r2502, %r2496, -4;
	add.s32 	%r2501, %r2496, -3;
	add.s32 	%r2500, %r2496, -2;
	and.b32  	%r202, %r2496, -4;
	neg.s32 	%r2499, %r202;
	add.s32 	%r2498, %r2496, -1;
	add.s64 	%rd54, %rd11, %rd2;
	add.s64 	%rd94, %rd54, 3;
	mov.b32 	%r2504, 0;
$L__BB0_25:
	cvt.s64.s32 	%rd55, %r2502;
	add.s64 	%rd56, %rd1, %rd55;
	cvt.s64.s32 	%rd57, %r2501;
	add.s64 	%rd58, %rd1, %rd57;
	cvt.s64.s32 	%rd59, %r2500;
	add.s64 	%rd60, %rd1, %rd59;
	cvt.s64.s32 	%rd61, %r2498;
	add.s64 	%rd62, %rd1, %rd61;
	ld.local.u8 	%rs30, [%rd62];
	st.local.u8 	[%rd94+-3], %rs30;
	ld.local.u8 	%rs31, [%rd60];
	st.local.u8 	[%rd94+-2], %rs31;
	ld.local.u8 	%rs32, [%rd58];
	st.local.u8 	[%rd94+-1], %rs32;
	ld.local.u8 	%rs33, [%rd56];
	st.local.u8 	[%rd94], %rs33;
	add.s32 	%r2504, %r2504, 4;
	add.s32 	%r2502, %r2502, -4;
	add.s32 	%r2501, %r2501, -4;
	add.s32 	%r2500, %r2500, -4;
	add.s32 	%r2499, %r2499, 4;
	add.s32 	%r2498, %r2498, -4;
	add.s64 	%rd94, %rd94, 4;
	setp.ne.s32 	%p20, %r2499, 0;
	@%p20 bra 	$L__BB0_25;
$L__BB0_26:
	setp.eq.s32 	%p21, %r31, 0;
	mov.u32 	%r2507, %r2496;
	@%p21 bra 	$L__BB0_29;
	cvt.u64.u32 	%rd63, %r2504;
	add.s64 	%rd64, %rd11, %rd63;
	add.s64 	%rd95, %rd2, %rd64;
	not.b32 	%r203, %r2504;
	add.s32 	%r2506, %r203, %r2496;
	neg.s32 	%r2505, %r31;
$L__BB0_28:
	.pragma "nounroll";
	cvt.s64.s32 	%rd65, %r2506;
	add.s64 	%rd66, %rd1, %rd65;
	ld.local.u8 	%rs34, [%rd66];
	st.local.u8 	[%rd95], %rs34;
	add.s64 	%rd95, %rd95, 1;
	add.s32 	%r2506, %r2506, -1;
	add.s32 	%r2505, %r2505, 1;
	setp.ne.s32 	%p22, %r2505, 0;
	mov.u32 	%r2507, %r2496;
	@%p22 bra 	$L__BB0_28;
$L__BB0_29:
	cvt.u32.u64 	%r211, %rd11;
	add.s32 	%r212, %r2507, %r211;
	setp.lt.s32 	%p23, %r212, 64;
	mov.b32 	%r2520, 0;
	mov.b32 	%r2535, -1009589776;
	mov.b32 	%r2534, 271733878;
	mov.b32 	%r2533, -1732584194;
	mov.b32 	%r2532, -271733879;
	mov.b32 	%r2531, 1732584193;
	@%p23 bra 	$L__BB0_32;
	mov.b32 	%r2514, 0;
	mov.b32 	%r2513, 64;
	mov.b32 	%r2531, 1732584193;
	mov.b32 	%r2532, -271733879;
	mov.b32 	%r2533, -1732584194;
	mov.b32 	%r2534, 271733878;
	mov.b32 	%r2535, -1009589776;
$L__BB0_31:
	mov.u32 	%r2520, %r2513;
	cvt.u64.u32 	%rd67, %r2514;
	add.s64 	%rd68, %rd2, %rd67;
	ld.local.v4.b32 	{%r220, %r221, %r222, %r223}, [%rd68];
	bfe.u32 	%r224, %r223, 16, 8;
	cvt.u16.u32 	%rs36, %r224;
	bfe.u32 	%r225, %r223, 8, 8;
	bfe.u32 	%r226, %r223, 0, 8;
	bfe.u32 	%r227, %r222, 16, 8;
	cvt.u16.u32 	%rs37, %r227;
	bfe.u32 	%r228, %r222, 8, 8;
	bfe.u32 	%r229, %r222, 0, 8;
	bfe.u32 	%r230, %r221, 16, 8;
	cvt.u16.u32 	%rs38, %r230;
	bfe.u32 	%r231, %r221, 8, 8;
	bfe.u32 	%r232, %r221, 0, 8;
	bfe.u32 	%r233, %r220, 16, 8;
	cvt.u16.u32 	%rs39, %r233;
	bfe.u32 	%r234, %r220, 8, 8;
	bfe.u32 	%r235, %r220, 0, 8;
	shl.b32 	%r236, %r235, 24;
	shl.b32 	%r237, %r234, 16;
	and.b32  	%r238, %r237, 16711680;
	or.b32  	%r239, %r238, %r236;
	and.b16  	%rs40, %rs39, 255;
	mul.wide.u16 	%r240, %rs40, 256;
	bfe.u32 	%r241, %r220, 24, 8;
	or.b32  	%r242, %r240, %r241;
	or.b32  	%r243, %r242, %r239;
	shl.b32 	%r244, %r232, 24;
	shl.b32 	%r245, %r231, 16;
	and.b32  	%r246, %r245, 16711680;
	or.b32  	%r247, %r246, %r244;
	and.b16  	%rs41, %rs38, 255;
	mul.wide.u16 	%r248, %rs41, 256;
	bfe.u32 	%r249, %r221, 24, 8;
	or.b32  	%r250, %r248, %r249;
	or.b32  	%r251, %r250, %r247;
	shl.b32 	%r252, %r229, 24;
	shl.b32 	%r253, %r228, 16;
	and.b32  	%r254, %r253, 16711680;
	or.b32  	%r255, %r254, %r252;
	and.b16  	%rs42, %rs37, 255;
	mul.wide.u16 	%r256, %rs42, 256;
	bfe.u32 	%r257, %r222, 24, 8;
	or.b32  	%r258, %r256, %r257;
	or.b32  	%r259, %r258, %r255;
	shl.b32 	%r260, %r226, 24;
	shl.b32 	%r261, %r225, 16;
	and.b32  	%r262, %r261, 16711680;
	or.b32  	%r263, %r262, %r260;
	and.b16  	%rs43, %rs36, 255;
	mul.wide.u16 	%r264, %rs43, 256;
	bfe.u32 	%r265, %r223, 24, 8;
	or.b32  	%r266, %r264, %r265;
	or.b32  	%r267, %r266, %r263;
	ld.local.v4.b32 	{%r268, %r269, %r270, %r271}, [%rd68+16];
	bfe.u32 	%r272, %r271, 16, 8;
	cvt.u16.u32 	%rs44, %r272;
	bfe.u32 	%r273, %r271, 8, 8;
	bfe.u32 	%r274, %r271, 0, 8;
	bfe.u32 	%r275, %r270, 16, 8;
	cvt.u16.u32 	%rs45, %r275;
	bfe.u32 	%r276, %r270, 8, 8;
	bfe.u32 	%r277, %r270, 0, 8;
	bfe.u32 	%r278, %r269, 16, 8;
	cvt.u16.u32 	%rs46, %r278;
	bfe.u32 	%r279, %r269, 8, 8;
	bfe.u32 	%r280, %r269, 0, 8;
	bfe.u32 	%r281, %r268, 16, 8;
	cvt.u16.u32 	%rs47, %r281;
	bfe.u32 	%r282, %r268, 8, 8;
	bfe.u32 	%r283, %r268, 0, 8;
	shl.b32 	%r284, %r283, 24;
	shl.b32 	%r285, %r282, 16;
	and.b32  	%r286, %r285, 16711680;
	or.b32  	%r287, %r286, %r284;
	and.b16  	%rs48, %rs47, 255;
	mul.wide.u16 	%r288, %rs48, 256;
	bfe.u32 	%r289, %r268, 24, 8;
	or.b32  	%r290, %r288, %r289;
	or.b32  	%r291, %r290, %r287;
	shl.b32 	%r292, %r280, 24;
	shl.b32 	%r293, %r279, 16;
	and.b32  	%r294, %r293, 16711680;
	or.b32  	%r295, %r294, %r292;
	and.b16  	%rs49, %rs46, 255;
	mul.wide.u16 	%r296, %rs49, 256;
	bfe.u32 	%r297, %r269, 24, 8;
	or.b32  	%r298, %r296, %r297;
	or.b32  	%r299, %r298, %r295;
	shl.b32 	%r300, %r277, 24;
	shl.b32 	%r301, %r276, 16;
	and.b32  	%r302, %r301, 16711680;
	or.b32  	%r303, %r302, %r300;
	and.b16  	%rs50, %rs45, 255;
	mul.wide.u16 	%r304, %rs50, 256;
	bfe.u32 	%r305, %r270, 24, 8;
	or.b32  	%r306, %r304, %r305;
	or.b32  	%r307, %r306, %r303;
	shl.b32 	%r308, %r274, 24;
	shl.b32 	%r309, %r273, 16;
	and.b32  	%r310, %r309, 16711680;
	or.b32  	%r311, %r310, %r308;
	and.b16  	%rs51, %rs44, 255;
	mul.wide.u16 	%r312, %rs51, 256;
	bfe.u32 	%r313, %r271, 24, 8;
	or.b32  	%r314, %r312, %r313;
	or.b32  	%r315, %r314, %r311;
	ld.local.v4.b32 	{%r316, %r317, %r318, %r319}, [%rd68+32];
	bfe.u32 	%r320, %r319, 16, 8;
	cvt.u16.u32 	%rs52, %r320;
	bfe.u32 	%r321, %r319, 8, 8;
	bfe.u32 	%r322, %r319, 0, 8;
	bfe.u32 	%r323, %r318, 16, 8;
	cvt.u16.u32 	%rs53, %r323;
	bfe.u32 	%r324, %r318, 8, 8;
	bfe.u32 	%r325, %r318, 0, 8;
	bfe.u32 	%r326, %r317, 16, 8;
	cvt.u16.u32 	%rs54, %r326;
	bfe.u32 	%r327, %r317, 8, 8;
	bfe.u32 	%r328, %r317, 0, 8;
	bfe.u32 	%r329, %r316, 16, 8;
	cvt.u16.u32 	%rs55, %r329;
	bfe.u32 	%r330, %r316, 8, 8;
	bfe.u32 	%r331, %r316, 0, 8;
	shl.b32 	%r332, %r331, 24;
	shl.b32 	%r333, %r330, 16;
	and.b32  	%r334, %r333, 16711680;
	or.b32  	%r335, %r334, %r332;
	and.b16  	%rs56, %rs55, 255;
	mul.wide.u16 	%r336, %rs56, 256;
	bfe.u32 	%r337, %r316, 24, 8;
	or.b32  	%r338, %r336, %r337;
	or.b32  	%r339, %r338, %r335;
	shl.b32 	%r340, %r328, 24;
	shl.b32 	%r341, %r327, 16;
	and.b32  	%r342, %r341, 16711680;
	or.b32  	%r343, %r342, %r340;
	and.b16  	%rs57, %rs54, 255;
	mul.wide.u16 	%r344, %rs57, 256;
	bfe.u32 	%r345, %r317, 24, 8;
	or.b32  	%r346, %r344, %r345;
	or.b32  	%r347, %r346, %r343;
	shl.b32 	%r348, %r325, 24;
	shl.b32 	%r349, %r324, 16;
	and.b32  	%r350, %r349, 16711680;
	or.b32  	%r351, %r350, %r348;
	and.b16  	%rs58, %rs53, 255;
	mul.wide.u16 	%r352, %rs58, 256;
	bfe.u32 	%r353, %r318, 24, 8;
	or.b32  	%r354, %r352, %r353;
	or.b32  	%r355, %r354, %r351;
	shl.b32 	%r356, %r322, 24;
	shl.b32 	%r357, %r321, 16;
	and.b32  	%r358, %r357, 16711680;
	or.b32  	%r359, %r358, %r356;
	and.b16  	%rs59, %rs52, 255;
	mul.wide.u16 	%r360, %rs59, 256;
	bfe.u32 	%r361, %r319, 24, 8;
	or.b32  	%r362, %r360, %r361;
	or.b32  	%r363, %r362, %r359;
	ld.local.v4.b32 	{%r364, %r365, %r366, %r367}, [%rd68+48];
	bfe.u32 	%r368, %r367, 16, 8;
	cvt.u16.u32 	%rs60, %r368;
	bfe.u32 	%r369, %r367, 8, 8;
	bfe.u32 	%r370, %r367, 0, 8;
	bfe.u32 	%r371, %r366, 16, 8;
	cvt.u16.u32 	%rs61, %r371;
	bfe.u32 	%r372, %r366, 8, 8;
	bfe.u32 	%r373, %r366, 0, 8;
	bfe.u32 	%r374, %r365, 16, 8;
	cvt.u16.u32 	%rs62, %r374;
	bfe.u32 	%r375, %r365, 8, 8;
	bfe.u32 	%r376, %r365, 0, 8;
	bfe.u32 	%r377, %r364, 16, 8;
	cvt.u16.u32 	%rs63, %r377;
	bfe.u32 	%r378, %r364, 8, 8;
	bfe.u32 	%r379, %r364, 0, 8;
	shl.b32 	%r380, %r379, 24;
	shl.b32 	%r381, %r378, 16;
	and.b32  	%r382, %r381, 16711680;
	or.b32  	%r383, %r382, %r380;
	and.b16  	%rs64, %rs63, 255;
	mul.wide.u16 	%r384, %rs64, 256;
	bfe.u32 	%r385, %r364, 24, 8;
	or.b32  	%r386, %r384, %r385;
	or.b32  	%r387, %r386, %r383;
	shl.b32 	%r388, %r376, 24;
	shl.b32 	%r389, %r375, 16;
	and.b32  	%r390, %r389, 16711680;
	or.b32  	%r391, %r390, %r388;
	and.b16  	%rs65, %rs62, 255;
	mul.wide.u16 	%r392, %rs65, 256;
	bfe.u32 	%r393, %r365, 24, 8;
	or.b32  	%r394, %r392, %r393;
	or.b32  	%r395, %r394, %r391;
	shl.b32 	%r396, %r373, 24;
	shl.b32 	%r397, %r372, 16;
	and.b32  	%r398, %r397, 16711680;
	or.b32  	%r399, %r398, %r396;
	and.b16  	%rs66, %rs61, 255;
	mul.wide.u16 	%r400, %rs66, 256;
	bfe.u32 	%r401, %r366, 24, 8;
	or.b32  	%r402, %r400, %r401;
	or.b32  	%r403, %r402, %r399;
	shl.b32 	%r404, %r370, 24;
	shl.b32 	%r405, %r369, 16;
	and.b32  	%r406, %r405, 16711680;
	or.b32  	%r407, %r406, %r404;
	and.b16  	%rs67, %rs60, 255;
	mul.wide.u16 	%r408, %rs67, 256;
	bfe.u32 	%r409, %r367, 24, 8;
	or.b32  	%r410, %r408, %r409;
	or.b32  	%r411, %r410, %r407;
	and.b32  	%r412, %r2532, %r2533;
	not.b32 	%r413, %r2532;
	and.b32  	%r414, %r2534, %r413;
	or.b32  	%r415, %r412, %r414;
	shf.l.wrap.b32 	%r416, %r2531, %r2531, 5;
	add.s32 	%r417, %r415, %r416;
	add.s32 	%r418, %r417, %r2535;
	add.s32 	%r419, %r418, %r243;
	add.s32 	%r420, %r419, 1518500249;
	shf.l.wrap.b32 	%r421, %r2532, %r2532, 30;
	and.b32  	%r422, %r2531, %r421;
	not.b32 	%r423, %r2531;
	and.b32  	%r424, %r2533, %r423;
	or.b32  	%r425, %r422, %r424;
	shf.l.wrap.b32 	%r426, %r420, %r420, 5;
	add.s32 	%r427, %r425, %r426;
	add.s32 	%r428, %r427, %r2534;
	add.s32 	%r429, %r428, %r251;
	add.s32 	%r430, %r429, 1518500249;
	shf.l.wrap.b32 	%r431, %r2531, %r2531, 30;
	and.b32  	%r432, %r420, %r431;
	not.b32 	%r433, %r420;
	and.b32  	%r434, %r421, %r433;
	or.b32  	%r435, %r432, %r434;
	shf.l.wrap.b32 	%r436, %r430, %r430, 5;
	add.s32 	%r437, %r435, %r436;
	add.s32 	%r438, %r437, %r2533;
	add.s32 	%r439, %r438, %r259;
	add.s32 	%r440, %r439, 1518500249;
	shf.l.wrap.b32 	%r441, %r420, %r420, 30;
	and.b32  	%r442, %r430, %r441;
	not.b32 	%r443, %r430;
	and.b32  	%r444, %r431, %r443;
	or.b32  	%r445, %r442, %r444;
	shf.l.wrap.b32 	%r446, %r440, %r440, 5;
	add.s32 	%r447, %r445, %r446;
	add.s32 	%r448, %r447, %r421;
	add.s32 	%r449, %r448, %r267;
	add.s32 	%r450, %r449, 1518500249;
	shf.l.wrap.b32 	%r451, %r430, %r430, 30;
	and.b32  	%r452, %r440, %r451;
	not.b32 	%r453, %r440;
	and.b32  	%r454, %r441, %r453;
	or.b32  	%r455, %r452, %r454;
	shf.l.wrap.b32 	%r456, %r450, %r450, 5;
	add.s32 	%r457, %r455, %r456;
	add.s32 	%r458, %r457, %r431;
	add.s32 	%r459, %r458, %r291;
	add.s32 	%r460, %r459, 1518500249;
	shf.l.wrap.b32 	%r461, %r440, %r440, 30;
	and.b32  	%r462, %r450, %r461;
	not.b32 	%r463, %r450;
	and.b32  	%r464, %r451, %r463;
	or.b32  	%r465, %r462, %r464;
	shf.l.wrap.b32 	%r466, %r460, %r460, 5;
	add.s32 	%r467, %r465, %r466;
	add.s32 	%r468, %r467, %r441;
	add.s32 	%r469, %r468, %r299;
	add.s32 	%r470, %r469, 1518500249;
	shf.l.wrap.b32 	%r471, %r450, %r450, 30;
	and.b32  	%r472, %r460, %r471;
	not.b32 	%r473, %r460;
	and.b32  	%r474, %r461, %r473;
	or.b32  	%r475, %r472, %r474;
	shf.l.wrap.b32 	%r476, %r470, %r470, 5;
	add.s32 	%r477, %r475, %r476;
	add.s32 	%r478, %r477, %r451;
	add.s32 	%r479, %r478, %r307;
	add.s32 	%r480, %r479, 1518500249;
	shf.l.wrap.b32 	%r481, %r460, %r460, 30;
	and.b32  	%r482, %r470, %r481;
	not.b32 	%r483, %r470;
	and.b32  	%r484, %r471, %r483;
	or.b32  	%r485, %r482, %r484;
	shf.l.wrap.b32 	%r486, %r480, %r480, 5;
	add.s32 	%r487, %r485, %r486;
	add.s32 	%r488, %r487, %r461;
	add.s32 	%r489, %r488, %r315;
	add.s32 	%r490, %r489, 1518500249;
	shf.l.wrap.b32 	%r491, %r470, %r470, 30;
	and.b32  	%r492, %r480, %r491;
	not.b32 	%r493, %r480;
	and.b32  	%r494, %r481, %r493;
	or.b32  	%r495, %r492, %r494;
	shf.l.wrap.b32 	%r496, %r490, %r490, 5;
	add.s32 	%r497, %r495, %r496;
	add.s32 	%r498, %r497, %r471;
	add.s32 	%r499, %r498, %r339;
	add.s32 	%r500, %r499, 1518500249;
	shf.l.wrap.b32 	%r501, %r480, %r480, 30;
	and.b32  	%r502, %r490, %r501;
	not.b32 	%r503, %r490;
	and.b32  	%r504, %r491, %r503;
	or.b32  	%r505, %r502, %r504;
	shf.l.wrap.b32 	%r506, %r500, %r500, 5;
	add.s32 	%r507, %r505, %r506;
	add.s32 	%r508, %r507, %r481;
	add.s32 	%r509, %r508, %r347;
	add.s32 	%r510, %r509, 1518500249;
	shf.l.wrap.b32 	%r511, %r490, %r490, 30;
	and.b32  	%r512, %r500, %r511;
	not.b32 	%r513, %r500;
	and.b32  	%r514, %r501, %r513;
	or.b32  	%r515, %r512, %r514;
	shf.l.wrap.b32 	%r516, %r510, %r510, 5;
	add.s32 	%r517, %r515, %r516;
	add.s32 	%r518, %r517, %r491;
	add.s32 	%r519, %r518, %r355;
	add.s32 	%r520, %r519, 1518500249;
	shf.l.wrap.b32 	%r521, %r500, %r500, 30;
	and.b32  	%r522, %r510, %r521;
	not.b32 	%r523, %r510;
	and.b32  	%r524, %r511, %r523;
	or.b32  	%r525, %r522, %r524;
	shf.l.wrap.b32 	%r526, %r520, %r520, 5;
	add.s32 	%r527, %r525, %r526;
	add.s32 	%r528, %r527, %r501;
	add.s32 	%r529, %r528, %r363;
	add.s32 	%r530, %r529, 1518500249;
	shf.l.wrap.b32 	%r531, %r510, %r510, 30;
	and.b32  	%r532, %r520, %r531;
	not.b32 	%r533, %r520;
	and.b32  	%r534, %r521, %r533;
	or.b32  	%r535, %r532, %r534;
	shf.l.wrap.b32 	%r536, %r530, %r530, 5;
	add.s32 	%r537, %r535, %r536;
	add.s32 	%r538, %r537, %r511;
	add.s32 	%r539, %r538, %r387;
	add.s32 	%r540, %r539, 1518500249;
	shf.l.wrap.b32 	%r541, %r520, %r520, 30;
	and.b32  	%r542, %r530, %r541;
	not.b32 	%r543, %r530;
	and.b32  	%r544, %r531, %r543;
	or.b32  	%r545, %r542, %r544;
	shf.l.wrap.b32 	%r546, %r540, %r540, 5;
	add.s32 	%r547, %r545, %r546;
	add.s32 	%r548, %r547, %r521;
	add.s32 	%r549, %r548, %r395;
	add.s32 	%r550, %r549, 1518500249;
	shf.l.wrap.b32 	%r551, %r530, %r530, 30;
	and.b32  	%r552, %r540, %r551;
	not.b32 	%r553, %r540;
	and.b32  	%r554, %r541, %r553;
	or.b32  	%r555, %r552, %r554;
	shf.l.wrap.b32 	%r556, %r550, %r550, 5;
	add.s32 	%r557, %r555, %r556;
	add.s32 	%r558, %r557, %r531;
	add.s32 	%r559, %r558, %r403;
	add.s32 	%r560, %r559, 1518500249;
	shf.l.wrap.b32 	%r561, %r540, %r540, 30;
	and.b32  	%r562, %r550, %r561;
	not.b32 	%r563, %r550;
	and.b32  	%r564, %r551, %r563;
	or.b32  	%r565, %r562, %r564;
	shf.l.wrap.b32 	%r566, %r560, %r560, 5;
	add.s32 	%r567, %r565, %r566;
	add.s32 	%r568, %r567, %r541;
	add.s32 	%r569, %r568, %r411;
	add.s32 	%r570, %r569, 1518500249;
	shf.l.wrap.b32 	%r571, %r550, %r550, 30;
	xor.b32  	%r572, %r339, %r395;
	xor.b32  	%r573, %r572, %r259;
	xor.b32  	%r574, %r573, %r243;
	xor.b32  	%r575, %r332, %r388;
	xor.b32  	%r576, %r575, %r252;
	xor.b32  	%r577, %r576, %r236;
	shf.l.wrap.b32 	%r578, %r577, %r574, 1;
	and.b32  	%r579, %r560, %r571;
	not.b32 	%r580, %r560;
	and.b32  	%r581, %r561, %r580;
	or.b32  	%r582, %r579, %r581;
	shf.l.wrap.b32 	%r583, %r570, %r570, 5;
	add.s32 	%r584, %r582, %r583;
	add.s32 	%r585, %r584, %r551;
	add.s32 	%r586, %r585, %r578;
	add.s32 	%r587, %r586, 1518500249;
	shf.l.wrap.b32 	%r588, %r560, %r560, 30;
	xor.b32  	%r589, %r347, %r403;
	xor.b32  	%r590, %r589, %r267;
	xor.b32  	%r591, %r590, %r251;
	xor.b32  	%r592, %r340, %r396;
	xor.b32  	%r593, %r592, %r260;
	xor.b32  	%r594, %r593, %r244;
	shf.l.wrap.b32 	%r595, %r594, %r591, 1;
	and.b32  	%r596, %r570, %r588;
	not.b32 	%r597, %r570;
	and.b32  	%r598, %r571, %r597;
	or.b32  	%r599, %r596, %r598;
	shf.l.wrap.b32 	%r600, %r587, %r587, 5;
	add.s32 	%r601, %r599, %r600;
	add.s32 	%r602, %r601, %r561;
	add.s32 	%r603, %r602, %r595;
	add.s32 	%r604, %r603, 1518500249;
	shf.l.wrap.b32 	%r605, %r570, %r570, 30;
	xor.b32  	%r606, %r355, %r411;
	xor.b32  	%r607, %r606, %r291;
	xor.b32  	%r608, %r607, %r259;
	xor.b32  	%r609, %r348, %r404;
	xor.b32  	%r610, %r609, %r284;
	xor.b32  	%r611, %r610, %r252;
	shf.l.wrap.b32 	%r612, %r611, %r608, 1;
	and.b32  	%r613, %r587, %r605;
	not.b32 	%r614, %r587;
	and.b32  	%r615, %r588, %r614;
	or.b32  	%r616, %r613, %r615;
	shf.l.wrap.b32 	%r617, %r604, %r604, 5;
	add.s32 	%r618, %r616, %r617;
	add.s32 	%r619, %r618, %r571;
	add.s32 	%r620, %r619, %r612;
	add.s32 	%r621, %r620, 1518500249;
	shf.l.wrap.b32 	%r622, %r587, %r587, 30;
	xor.b32  	%r623, %r363, %r578;
	xor.b32  	%r624, %r623, %r299;
	xor.b32  	%r625, %r624, %r267;
	xor.b32  	%r626, %r356, %r578;
	xor.b32  	%r627, %r626, %r292;
	xor.b32  	%r628, %r627, %r260;
	shf.l.wrap.b32 	%r629, %r628, %r625, 1;
	and.b32  	%r630, %r604, %r622;
	not.b32 	%r631, %r604;
	and.b32  	%r632, %r605, %r631;
	or.b32  	%r633, %r630, %r632;
	shf.l.wrap.b32 	%r634, %r621, %r621, 5;
	add.s32 	%r635, %r633, %r634;
	add.s32 	%r636, %r635, %r588;
	add.s32 	%r637, %r636, %r629;
	add.s32 	%r638, %r637, 1518500249;
	shf.l.wrap.b32 	%r639, %r604, %r604, 30;
	xor.b32  	%r640, %r387, %r595;
	xor.b32  	%r641, %r640, %r307;
	xor.b32  	%r642, %r641, %r291;
	xor.b32  	%r643, %r380, %r595;
	xor.b32  	%r644, %r643, %r300;
	xor.b32  	%r645, %r644, %r284;
	shf.l.wrap.b32 	%r646, %r645, %r642, 1;
	xor.b32  	%r647, %r639, %r622;
	xor.b32  	%r648, %r647, %r621;
	shf.l.wrap.b32 	%r649, %r638, %r638, 5;
	add.s32 	%r650, %r648, %r649;
	add.s32 	%r651, %r650, %r605;
	add.s32 	%r652, %r651, %r646;
	add.s32 	%r653, %r652, 1859775393;
	shf.l.wrap.b32 	%r654, %r621, %r621, 30;
	xor.b32  	%r655, %r395, %r612;
	xor.b32  	%r656, %r655, %r315;
	xor.b32  	%r657, %r656, %r299;
	xor.b32  	%r658, %r655, %r308;
	xor.b32  	%r659, %r658, %r292;
	shf.l.wrap.b32 	%r660, %r659, %r657, 1;
	xor.b32  	%r661, %r654, %r639;
	xor.b32  	%r662, %r661, %r638;
	shf.l.wrap.b32 	%r663, %r653, %r653, 5;
	add.s32 	%r664, %r662, %r663;
	add.s32 	%r665, %r664, %r622;
	add.s32 	%r666, %r665, %r660;
	add.s32 	%r667, %r666, 1859775393;
	shf.l.wrap.b32 	%r668, %r638, %r638, 30;
	xor.b32  	%r669, %r403, %r629;
	xor.b32  	%r670, %r669, %r339;
	xor.b32  	%r671, %r670, %r307;
	xor.b32  	%r672, %r669, %r332;
	xor.b32  	%r673, %r672, %r300;
	shf.l.wrap.b32 	%r674, %r673, %r671, 1;
	xor.b32  	%r675, %r668, %r654;
	xor.b32  	%r676, %r675, %r653;
	shf.l.wrap.b32 	%r677, %r667, %r667, 5;
	add.s32 	%r678, %r676, %r677;
	add.s32 	%r679, %r678, %r639;
	add.s32 	%r680, %r679, %r674;
	add.s32 	%r681, %r680, 1859775393;
	shf.l.wrap.b32 	%r682, %r653, %r653, 30;
	xor.b32  	%r683, %r411, %r646;
	xor.b32  	%r684, %r683, %r347;
	xor.b32  	%r685, %r684, %r315;
	xor.b32  	%r686, %r683, %r340;
	xor.b32  	%r687, %r686, %r308;
	shf.l.wrap.b32 	%r688, %r687, %r685, 1;
	xor.b32  	%r689, %r682, %r668;
	xor.b32  	%r690, %r689, %r667;
	shf.l.wrap.b32 	%r691, %r681, %r681, 5;
	add.s32 	%r692, %r690, %r691;
	add.s32 	%r693, %r692, %r654;
	add.s32 	%r694, %r693, %r688;
	add.s32 	%r695, %r694, 1859775393;
	shf.l.wrap.b32 	%r696, %r667, %r667, 30;
	xor.b32  	%r697, %r578, %r660;
	xor.b32  	%r698, %r697, %r355;
	xor.b32  	%r699, %r698, %r339;
	xor.b32  	%r700, %r697, %r348;
	xor.b32  	%r701, %r700, %r332;
	shf.l.wrap.b32 	%r702, %r701, %r699, 1;
	xor.b32  	%r703, %r696, %r682;
	xor.b32  	%r704, %r703, %r681;
	shf.l.wrap.b32 	%r705, %r695, %r695, 5;
	add.s32 	%r706, %r704, %r705;
	add.s32 	%r707, %r706, %r668;
	add.s32 	%r708, %r707, %r702;
	add.s32 	%r709, %r708, 1859775393;
	shf.l.wrap.b32 	%r710, %r681, %r681, 30;
	xor.b32  	%r711, %r595, %r674;
	xor.b32  	%r712, %r711, %r363;
	xor.b32  	%r713, %r712, %r347;
	xor.b32  	%r714, %r711, %r356;
	xor.b32  	%r715, %r714, %r340;
	shf.l.wrap.b32 	%r716, %r715, %r713, 1;
	xor.b32  	%r717, %r710, %r696;
	xor.b32  	%r718, %r717, %r695;
	shf.l.wrap.b32 	%r719, %r709, %r709, 5;
	add.s32 	%r720, %r718, %r719;
	add.s32 	%r721, %r720, %r682;
	add.s32 	%r722, %r721, %r716;
	add.s32 	%r723, %r722, 1859775393;
	shf.l.wrap.b32 	%r724, %r695, %r695, 30;
	xor.b32  	%r725, %r612, %r688;
	xor.b32  	%r726, %r725, %r387;
	xor.b32  	%r727, %r726, %r355;
	xor.b32  	%r728, %r725, %r380;
	xor.b32  	%r729, %r728, %r348;
	shf.l.wrap.b32 	%r730, %r729, %r727, 1;
	xor.b32  	%r731, %r724, %r710;
	xor.b32  	%r732, %r731, %r709;
	shf.l.wrap.b32 	%r733, %r723, %r723, 5;
	add.s32 	%r734, %r732, %r733;
	add.s32 	%r735, %r734, %r696;
	add.s32 	%r736, %r735, %r730;
	add.s32 	%r737, %r736, 1859775393;
	shf.l.wrap.b32 	%r738, %r709, %r709, 30;
	xor.b32  	%r739, %r629, %r702;
	xor.b32  	%r740, %r739, %r395;
	xor.b32  	%r741, %r740, %r363;
	xor.b32  	%r742, %r739, %r388;
	xor.b32  	%r743, %r742, %r356;
	shf.l.wrap.b32 	%r744, %r743, %r741, 1;
	xor.b32  	%r745, %r738, %r724;
	xor.b32  	%r746, %r745, %r723;
	shf.l.wrap.b32 	%r747, %r737, %r737, 5;
	add.s32 	%r748, %r746, %r747;
	add.s32 	%r749, %r748, %r710;
	add.s32 	%r750, %r749, %r744;
	add.s32 	%r751, %r750, 1859775393;
	shf.l.wrap.b32 	%r752, %r723, %r723, 30;
	xor.b32  	%r753, %r646, %r716;
	xor.b32  	%r754, %r753, %r403;
	xor.b32  	%r755, %r754, %r387;
	xor.b32  	%r756, %r753, %r396;
	xor.b32  	%r757, %r756, %r380;
	shf.l.wrap.b32 	%r758, %r757, %r755, 1;
	xor.b32  	%r759, %r752, %r738;
	xor.b32  	%r760, %r759, %r737;
	shf.l.wrap.b32 	%r761, %r751, %r751, 5;
	add.s32 	%r762, %r760, %r761;
	add.s32 	%r763, %r762, %r724;
	add.s32 	%r764, %r763, %r758;
	add.s32 	%r765, %r764, 1859775393;
	shf.l.wrap.b32 	%r766, %r737, %r737, 30;
	xor.b32  	%r767, %r660, %r730;
	xor.b32  	%r768, %r767, %r411;
	xor.b32  	%r769, %r768, %r395;
	xor.b32  	%r770, %r767, %r404;
	xor.b32  	%r771, %r770, %r388;
	shf.l.wrap.b32 	%r772, %r771, %r769, 1;
	xor.b32  	%r773, %r766, %r752;
	xor.b32  	%r774, %r773, %r751;
	shf.l.wrap.b32 	%r775, %r765, %r765, 5;
	add.s32 	%r776, %r774, %r775;
	add.s32 	%r777, %r776, %r738;
	add.s32 	%r778, %r777, %r772;
	add.s32 	%r779, %r778, 1859775393;
	shf.l.wrap.b32 	%r780, %r751, %r751, 30;
	xor.b32  	%r781, %r674, %r744;
	xor.b32  	%r782, %r781, %r578;
	xor.b32  	%r783, %r782, %r403;
	xor.b32  	%r784, %r782, %r396;
	shf.l.wrap.b32 	%r785, %r784, %r783, 1;
	xor.b32  	%r786, %r780, %r766;
	xor.b32  	%r787, %r786, %r765;
	shf.l.wrap.b32 	%r788, %r779, %r779, 5;
	add.s32 	%r789, %r787, %r788;
	add.s32 	%r790, %r789, %r752;
	add.s32 	%r791, %r790, %r785;
	add.s32 	%r792, %r791, 1859775393;
	shf.l.wrap.b32 	%r793, %r765, %r765, 30;
	xor.b32  	%r794, %r688, %r758;
	xor.b32  	%r795, %r794, %r595;
	xor.b32  	%r796, %r795, %r411;
	xor.b32  	%r797, %r795, %r404;
	shf.l.wrap.b32 	%r798, %r797, %r796, 1;
	xor.b32  	%r799, %r793, %r780;
	xor.b32  	%r800, %r799, %r779;
	shf.l.wrap.b32 	%r801, %r792, %r792, 5;
	add.s32 	%r802, %r800, %r801;
	add.s32 	%r803, %r802, %r766;
	add.s32 	%r804, %r803, %r798;
	add.s32 	%r805, %r804, 1859775393;
	shf.l.wrap.b32 	%r806, %r779, %r779, 30;
	xor.b32  	%r807, %r702, %r772;
	xor.b32  	%r808, %r807, %r612;
	xor.b32  	%r809, %r808, %r578;
	shf.l.wrap.b32 	%r810, %r809, %r809, 1;
	xor.b32  	%r811, %r806, %r793;
	xor.b32  	%r812, %r811, %r792;
	shf.l.wrap.b32 	%r813, %r805, %r805, 5;
	add.s32 	%r814, %r812, %r813;
	add.s32 	%r815, %r814, %r780;
	add.s32 	%r816, %r815, %r810;
	add.s32 	%r817, %r816, 1859775393;
	shf.l.wrap.b32 	%r818, %r792, %r792, 30;
	xor.b32  	%r819, %r716, %r785;
	xor.b32  	%r820, %r819, %r629;
	xor.b32  	%r821, %r820, %r595;
	shf.l.wrap.b32 	%r822, %r821, %r821, 1;
	xor.b32  	%r823, %r818, %r806;
	xor.b32  	%r824, %r823, %r805;
	shf.l.wrap.b32 	%r825, %r817, %r817, 5;
	add.s32 	%r826, %r824, %r825;
	add.s32 	%r827, %r826, %r793;
	add.s32 	%r828, %r827, %r822;
	add.s32 	%r829, %r828, 1859775393;
	shf.l.wrap.b32 	%r830, %r805, %r805, 30;
	xor.b32  	%r831, %r730, %r798;
	xor.b32  	%r832, %r831, %r646;
	xor.b32  	%r833, %r832, %r612;
	shf.l.wrap.b32 	%r834, %r833, %r833, 1;
	xor.b32  	%r835, %r830, %r818;
	xor.b32  	%r836, %r835, %r817;
	shf.l.wrap.b32 	%r837, %r829, %r829, 5;
	add.s32 	%r838, %r836, %r837;
	add.s32 	%r839, %r838, %r806;
	add.s32 	%r840, %r839, %r834;
	add.s32 	%r841, %r840, 1859775393;
	shf.l.wrap.b32 	%r842, %r817, %r817, 30;
	xor.b32  	%r843, %r744, %r810;
	xor.b32  	%r844, %r843, %r660;
	xor.b32  	%r845, %r844, %r629;
	shf.l.wrap.b32 	%r846, %r845, %r845, 1;
	xor.b32  	%r847, %r842, %r830;
	xor.b32  	%r848, %r847, %r829;
	shf.l.wrap.b32 	%r849, %r841, %r841, 5;
	add.s32 	%r850, %r848, %r849;
	add.s32 	%r851, %r850, %r818;
	add.s32 	%r852, %r851, %r846;
	add.s32 	%r853, %r852, 1859775393;
	shf.l.wrap.b32 	%r854, %r829, %r829, 30;
	xor.b32  	%r855, %r758, %r822;
	xor.b32  	%r856, %r855, %r674;
	xor.b32  	%r857, %r856, %r646;
	shf.l.wrap.b32 	%r858, %r857, %r857, 1;
	xor.b32  	%r859, %r854, %r842;
	xor.b32  	%r860, %r859, %r841;
	shf.l.wrap.b32 	%r861, %r853, %r853, 5;
	add.s32 	%r862, %r860, %r861;
	add.s32 	%r863, %r862, %r830;
	add.s32 	%r864, %r863, %r858;
	add.s32 	%r865, %r864, 1859775393;
	shf.l.wrap.b32 	%r866, %r841, %r841, 30;
	xor.b32  	%r867, %r772, %r834;
	xor.b32  	%r868, %r867, %r688;
	xor.b32  	%r869, %r868, %r660;
	shf.l.wrap.b32 	%r870, %r869, %r869, 1;
	xor.b32  	%r871, %r866, %r854;
	xor.b32  	%r872, %r871, %r853;
	shf.l.wrap.b32 	%r873, %r865, %r865, 5;
	add.s32 	%r874, %r872, %r873;
	add.s32 	%r875, %r874, %r842;
	add.s32 	%r876, %r875, %r870;
	add.s32 	%r877, %r876, 1859775393;
	shf.l.wrap.b32 	%r878, %r853, %r853, 30;
	xor.b32  	%r879, %r785, %r846;
	xor.b32  	%r880, %r879, %r702;
	xor.b32  	%r881, %r880, %r674;
	shf.l.wrap.b32 	%r882, %r881, %r881, 1;
	xor.b32  	%r883, %r878, %r866;
	xor.b32  	%r884, %r883, %r865;
	shf.l.wrap.b32 	%r885, %r877, %r877, 5;
	add.s32 	%r886, %r884, %r885;
	add.s32 	%r887, %r886, %r854;
	add.s32 	%r888, %r887, %r882;
	add.s32 	%r889, %r888, 1859775393;
	shf.l.wrap.b32 	%r890, %r865, %r865, 30;
	xor.b32  	%r891, %r798, %r858;
	xor.b32  	%r892, %r891, %r716;
	xor.b32  	%r893, %r892, %r688;
	shf.l.wrap.b32 	%r894, %r893, %r893, 1;
	xor.b32  	%r895, %r890, %r878;
	xor.b32  	%r896, %r895, %r877;
	shf.l.wrap.b32 	%r897, %r889, %r889, 5;
	add.s32 	%r898, %r896, %r897;
	add.s32 	%r899, %r898, %r866;
	add.s32 	%r900, %r899, %r894;
	add.s32 	%r901, %r900, 1859775393;
	shf.l.wrap.b32 	%r902, %r877, %r877, 30;
	xor.b32  	%r903, %r810, %r870;
	xor.b32  	%r904, %r903, %r730;
	xor.b32  	%r905, %r904, %r702;
	shf.l.wrap.b32 	%r906, %r905, %r905, 1;
	or.b32  	%r907, %r902, %r890;
	and.b32  	%r908, %r889, %r907;
	and.b32  	%r909, %r902, %r890;
	or.b32  	%r910, %r908, %r909;
	shf.l.wrap.b32 	%r911, %r901, %r901, 5;
	add.s32 	%r912, %r910, %r911;
	add.s32 	%r913, %r912, %r878;
	add.s32 	%r914, %r913, %r906;
	add.s32 	%r915, %r914, -1894007588;
	shf.l.wrap.b32 	%r916, %r889, %r889, 30;
	xor.b32  	%r917, %r822, %r882;
	xor.b32  	%r918, %r917, %r744;
	xor.b32  	%r919, %r918, %r716;
	shf.l.wrap.b32 	%r920, %r919, %r919, 1;
	or.b32  	%r921, %r916, %r902;
	and.b32  	%r922, %r901, %r921;
	and.b32  	%r923, %r916, %r902;
	or.b32  	%r924, %r922, %r923;
	shf.l.wrap.b32 	%r925, %r915, %r915, 5;
	add.s32 	%r926, %r924, %r925;
	add.s32 	%r927, %r926, %r890;
	add.s32 	%r928, %r927, %r920;
	add.s32 	%r929, %r928, -1894007588;
	shf.l.wrap.b32 	%r930, %r901, %r901, 30;
	xor.b32  	%r931, %r834, %r894;
	xor.b32  	%r932, %r931, %r758;
	xor.b32  	%r933, %r932, %r730;
	shf.l.wrap.b32 	%r934, %r933, %r933, 1;
	or.b32  	%r935, %r930, %r916;
	and.b32  	%r936, %r915, %r935;
	and.b32  	%r937, %r930, %r916;
	or.b32  	%r938, %r936, %r937;
	shf.l.wrap.b32 	%r939, %r929, %r929, 5;
	add.s32 	%r940, %r938, %r939;
	add.s32 	%r941, %r940, %r902;
	add.s32 	%r942, %r941, %r934;
	add.s32 	%r943, %r942, -1894007588;
	shf.l.wrap.b32 	%r944, %r915, %r915, 30;
	xor.b32  	%r945, %r846, %r906;
	xor.b32  	%r946, %r945, %r772;
	xor.b32  	%r947, %r946, %r744;
	shf.l.wrap.b32 	%r948, %r947, %r947, 1;
	or.b32  	%r949, %r944, %r930;
	and.b32  	%r950, %r929, %r949;
	and.b32  	%r951, %r944, %r930;
	or.b32  	%r952, %r950, %r951;
	shf.l.wrap.b32 	%r953, %r943, %r943, 5;
	add.s32 	%r954, %r952, %r953;
	add.s32 	%r955, %r954, %r916;
	add.s32 	%r956, %r955, %r948;
	add.s32 	%r957, %r956, -1894007588;
	shf.l.wrap.b32 	%r958, %r929, %r929, 30;
	xor.b32  	%r959, %r858, %r920;
	xor.b32  	%r960, %r959, %r785;
	xor.b32  	%r961, %r960, %r758;
	shf.l.wrap.b32 	%r962, %r961, %r961, 1;
	or.b32  	%r963, %r958, %r944;
	and.b32  	%r964, %r943, %r963;
	and.b32  	%r965, %r958, %r944;
	or.b32  	%r966, %r964, %r965;
	shf.l.wrap.b32 	%r967, %r957, %r957, 5;
	add.s32 	%r968, %r966, %r967;
	add.s32 	%r969, %r968, %r930;
	add.s32 	%r970, %r969, %r962;
	add.s32 	%r971, %r970, -1894007588;
	shf.l.wrap.b32 	%r972, %r943, %r943, 30;
	xor.b32  	%r973, %r870, %r934;
	xor.b32  	%r974, %r973, %r798;
	xor.b32  	%r975, %r974, %r772;
	shf.l.wrap.b32 	%r976, %r975, %r975, 1;
	or.b32  	%r977, %r972, %r958;
	and.b32  	%r978, %r957, %r977;
	and.b32  	%r979, %r972, %r958;
	or.b32  	%r980, %r978, %r979;
	shf.l.wrap.b32 	%r981, %r971, %r971, 5;
	add.s32 	%r982, %r980, %r981;
	add.s32 	%r983, %r982, %r944;
	add.s32 	%r984, %r983, %r976;
	add.s32 	%r985, %r984, -1894007588;
	shf.l.wrap.b32 	%r986, %r957, %r957, 30;
	xor.b32  	%r987, %r882, %r948;
	xor.b32  	%r988, %r987, %r810;
	xor.b32  	%r989, %r988, %r785;
	shf.l.wrap.b32 	%r990, %r989, %r989, 1;
	or.b32  	%r991, %r986, %r972;
	and.b32  	%r992, %r971, %r991;
	and.b32  	%r993, %r986, %r972;
	or.b32  	%r994, %r992, %r993;
	shf.l.wrap.b32 	%r995, %r985, %r985, 5;
	add.s32 	%r996, %r994, %r995;
	add.s32 	%r997, %r996, %r958;
	add.s32 	%r998, %r997, %r990;
	add.s32 	%r999, %r998, -1894007588;
	shf.l.wrap.b32 	%r1000, %r971, %r971, 30;
	xor.b32  	%r1001, %r894, %r962;
	xor.b32  	%r1002, %r1001, %r822;
	xor.b32  	%r1003, %r1002, %r798;
	shf.l.wrap.b32 	%r1004, %r1003, %r1003, 1;
	or.b32  	%r1005, %r1000, %r986;
	and.b32  	%r1006, %r985, %r1005;
	and.b32  	%r1007, %r1000, %r986;
	or.b32  	%r1008, %r1006, %r1007;
	shf.l.wrap.b32 	%r1009, %r999, %r999, 5;
	add.s32 	%r1010, %r1008, %r1009;
	add.s32 	%r1011, %r1010, %r972;
	add.s32 	%r1012, %r1011, %r1004;
	add.s32 	%r1013, %r1012, -1894007588;
	shf.l.wrap.b32 	%r1014, %r985, %r985, 30;
	xor.b32  	%r1015, %r906, %r976;
	xor.b32  	%r1016, %r1015, %r834;
	xor.b32  	%r1017, %r1016, %r810;
	shf.l.wrap.b32 	%r1018, %r1017, %r1017, 1;
	or.b32  	%r1019, %r1014, %r1000;
	and.b32  	%r1020, %r999, %r1019;
	and.b32  	%r1021, %r1014, %r1000;
	or.b32  	%r1022, %r1020, %r1021;
	shf.l.wrap.b32 	%r1023, %r1013, %r1013, 5;
	add.s32 	%r1024, %r1022, %r1023;
	add.s32 	%r1025, %r1024, %r986;
	add.s32 	%r1026, %r1025, %r1018;
	add.s32 	%r1027, %r1026, -1894007588;
	shf.l.wrap.b32 	%r1028, %r999, %r999, 30;
	xor.b32  	%r1029, %r920, %r990;
	xor.b32  	%r1030, %r1029, %r846;
	xor.b32  	%r1031, %r1030, %r822;
	shf.l.wrap.b32 	%r1032, %r1031, %r1031, 1;
	or.b32  	%r1033, %r1028, %r1014;
	and.b32  	%r1034, %r1013, %r1033;
	and.b32  	%r1035, %r1028, %r1014;
	or.b32  	%r1036, %r1034, %r1035;
	shf.l.wrap.b32 	%r1037, %r1027, %r1027, 5;
	add.s32 	%r1038, %r1036, %r1037;
	add.s32 	%r1039, %r1038, %r1000;
	add.s32 	%r1040, %r1039, %r1032;
	add.s32 	%r1041, %r1040, -1894007588;
	shf.l.wrap.b32 	%r1042, %r1013, %r1013, 30;
	xor.b32  	%r1043, %r934, %r1004;
	xor.b32  	%r1044, %r1043, %r858;
	xor.b32  	%r1045, %r1044, %r834;
	shf.l.wrap.b32 	%r1046, %r1045, %r1045, 1;
	or.b32  	%r1047, %r1042, %r1028;
	and.b32  	%r1048, %r1027, %r1047;
	and.b32  	%r1049, %r1042, %r1028;
	or.b32  	%r1050, %r1048, %r1049;
	shf.l.wrap.b32 	%r1051, %r1041, %r1041, 5;
	add.s32 	%r1052, %r1050, %r1051;
	add.s32 	%r1053, %r1052, %r1014;
	add.s32 	%r1054, %r1053, %r1046;
	add.s32 	%r1055, %r1054, -1894007588;
	shf.l.wrap.b32 	%r1056, %r1027, %r1027, 30;
	xor.b32  	%r1057, %r948, %r1018;
	xor.b32  	%r1058, %r1057, %r870;
	xor.b32  	%r1059, %r1058, %r846;
	shf.l.wrap.b32 	%r1060, %r1059, %r1059, 1;
	or.b32  	%r1061, %r1056, %r1042;
	and.b32  	%r1062, %r1041, %r1061;
	and.b32  	%r1063, %r1056, %r1042;
	or.b32  	%r1064, %r1062, %r1063;
	shf.l.wrap.b32 	%r1065, %r1055, %r1055, 5;
	add.s32 	%r1066, %r1064, %r1065;
	add.s32 	%r1067, %r1066, %r1028;
	add.s32 	%r1068, %r1067, %r1060;
	add.s32 	%r1069, %r1068, -1894007588;
	shf.l.wrap.b32 	%r1070, %r1041, %r1041, 30;
	xor.b32  	%r1071, %r962, %r1032;
	xor.b32  	%r1072, %r1071, %r882;
	xor.b32  	%r1073, %r1072, %r858;
	shf.l.wrap.b32 	%r1074, %r1073, %r1073, 1;
	or.b32  	%r1075, %r1070, %r1056;
	and.b32  	%r1076, %r1055, %r1075;
	and.b32  	%r1077, %r1070, %r1056;
	or.b32  	%r1078, %r1076, %r1077;
	shf.l.wrap.b32 	%r1079, %r1069, %r1069, 5;
	add.s32 	%r1080, %r1078, %r1079;
	add.s32 	%r1081, %r1080, %r1042;
	add.s32 	%r1082, %r1081, %r1074;
	add.s32 	%r1083, %r1082, -1894007588;
	shf.l.wrap.b32 	%r1084, %r1055, %r1055, 30;
	xor.b32  	%r1085, %r976, %r1046;
	xor.b32  	%r1086, %r1085, %r894;
	xor.b32  	%r1087, %r1086, %r870;
	shf.l.wrap.b32 	%r1088, %r1087, %r1087, 1;
	or.b32  	%r1089, %r1084, %r1070;
	and.b32  	%r1090, %r1069, %r1089;
	and.b32  	%r1091, %r1084, %r1070;
	or.b32  	%r1092, %r1090, %r1091;
	shf.l.wrap.b32 	%r1093, %r1083, %r1083, 5;
	add.s32 	%r1094, %r1092, %r1093;
	add.s32 	%r1095, %r1094, %r1056;
	add.s32 	%r1096, %r1095, %r1088;
	add.s32 	%r1097, %r1096, -1894007588;
	shf.l.wrap.b32 	%r1098, %r1069, %r1069, 30;
	xor.b32  	%r1099, %r990, %r1060;
	xor.b32  	%r1100, %r1099, %r906;
	xor.b32  	%r1101, %r1100, %r882;
	shf.l.wrap.b32 	%r1102, %r1101, %r1101, 1;
	or.b32  	%r1103, %r1098, %r1084;
	and.b32  	%r1104, %r1083, %r1103;
	and.b32  	%r1105, %r1098, %r1084;
	or.b32  	%r1106, %r1104, %r1105;
	shf.l.wrap.b32 	%r1107, %r1097, %r1097, 5;
	add.s32 	%r1108, %r1106, %r1107;
	add.s32 	%r1109, %r1108, %r1070;
	add.s32 	%r1110, %r1109, %r1102;
	add.s32 	%r1111, %r1110, -1894007588;
	shf.l.wrap.b32 	%r1112, %r1083, %r1083, 30;
	xor.b32  	%r1113, %r1004, %r1074;
	xor.b32  	%r1114, %r1113, %r920;
	xor.b32  	%r1115, %r1114, %r894;
	shf.l.wrap.b32 	%r1116, %r1115, %r1115, 1;
	or.b32  	%r1117, %r1112, %r1098;
	and.b32  	%r1118, %r1097, %r1117;
	and.b32  	%r1119, %r1112, %r1098;
	or.b32  	%r1120, %r1118, %r1119;
	shf.l.wrap.b32 	%r1121, %r1111, %r1111, 5;
	add.s32 	%r1122, %r1120, %r1121;
	add.s32 	%r1123, %r1122, %r1084;
	add.s32 	%r1124, %r1123, %r1116;
	add.s32 	%r1125, %r1124, -1894007588;
	shf.l.wrap.b32 	%r1126, %r1097, %r1097, 30;
	xor.b32  	%r1127, %r1018, %r1088;
	xor.b32  	%r1128, %r1127, %r934;
	xor.b32  	%r1129, %r1128, %r906;
	shf.l.wrap.b32 	%r1130, %r1129, %r1129, 1;
	or.b32  	%r1131, %r1126, %r1112;
	and.b32  	%r1132, %r1111, %r1131;
	and.b32  	%r1133, %r1126, %r1112;
	or.b32  	%r1134, %r1132, %r1133;
	shf.l.wrap.b32 	%r1135, %r1125, %r1125, 5;
	add.s32 	%r1136, %r1134, %r1135;
	add.s32 	%r1137, %r1136, %r1098;
	add.s32 	%r1138, %r1137, %r1130;
	add.s32 	%r1139, %r1138, -1894007588;
	shf.l.wrap.b32 	%r1140, %r1111, %r1111, 30;
	xor.b32  	%r1141, %r1032, %r1102;
	xor.b32  	%r1142, %r1141, %r948;
	xor.b32  	%r1143, %r1142, %r920;
	shf.l.wrap.b32 	%r1144, %r1143, %r1143, 1;
	or.b32  	%r1145, %r1140, %r1126;
	and.b32  	%r1146, %r1125, %r1145;
	and.b32  	%r1147, %r1140, %r1126;
	or.b32  	%r1148, %r1146, %r1147;
	shf.l.wrap.b32 	%r1149, %r1139, %r1139, 5;
	add.s32 	%r1150, %r1148, %r1149;
	add.s32 	%r1151, %r1150, %r1112;
	add.s32 	%r1152, %r1151, %r1144;
	add.s32 	%r1153, %r1152, -1894007588;
	shf.l.wrap.b32 	%r1154, %r1125, %r1125, 30;
	xor.b32  	%r1155, %r1046, %r1116;
	xor.b32  	%r1156, %r1155, %r962;
	xor.b32  	%r1157, %r1156, %r934;
	shf.l.wrap.b32 	%r1158, %r1157, %r1157, 1;
	or.b32  	%r1159, %r1154, %r1140;
	and.b32  	%r1160, %r1139, %r1159;
	and.b32  	%r1161, %r1154, %r1140;
	or.b32  	%r1162, %r1160, %r1161;
	shf.l.wrap.b32 	%r1163, %r1153, %r1153, 5;
	add.s32 	%r1164, %r1162, %r1163;
	add.s32 	%r1165, %r1164, %r1126;
	add.s32 	%r1166, %r1165, %r1158;
	add.s32 	%r1167, %r1166, -1894007588;
	shf.l.wrap.b32 	%r1168, %r1139, %r1139, 30;
	xor.b32  	%r1169, %r1060, %r1130;
	xor.b32  	%r1170, %r1169, %r976;
	xor.b32  	%r1171, %r1170, %r948;
	shf.l.wrap.b32 	%r1172, %r1171, %r1171, 1;
	or.b32  	%r1173, %r1168, %r1154;
	and.b32  	%r1174, %r1153, %r1173;
	and.b32  	%r1175, %r1168, %r1154;
	or.b32  	%r1176, %r1174, %r1175;
	shf.l.wrap.b32 	%r1177, %r1167, %r1167, 5;
	add.s32 	%r1178, %r1176, %r1177;
	add.s32 	%r1179, %r1178, %r1140;
	add.s32 	%r1180, %r1179, %r1172;
	add.s32 	%r1181, %r1180, -1894007588;
	shf.l.wrap.b32 	%r1182, %r1153, %r1153, 30;
	xor.b32  	%r1183, %r1074, %r1144;
	xor.b32  	%r1184, %r1183, %r990;
	xor.b32  	%r1185, %r1184, %r962;
	shf.l.wrap.b32 	%r1186, %r1185, %r1185, 1;
	xor.b32  	%r1187, %r1182, %r1168;
	xor.b32  	%r1188, %r1187, %r1167;
	shf.l.wrap.b32 	%r1189, %r1181, %r1181, 5;
	add.s32 	%r1190, %r1188, %r1189;
	add.s32 	%r1191, %r1190, %r1154;
	add.s32 	%r1192, %r1191, %r1186;
	add.s32 	%r1193, %r1192, -899497514;
	shf.l.wrap.b32 	%r1194, %r1167, %r1167, 30;
	xor.b32  	%r1195, %r1088, %r1158;
	xor.b32  	%r1196, %r1195, %r1004;
	xor.b32  	%r1197, %r1196, %r976;
	shf.l.wrap.b32 	%r1198, %r1197, %r1197, 1;
	xor.b32  	%r1199, %r1194, %r1182;
	xor.b32  	%r1200, %r1199, %r1181;
	shf.l.wrap.b32 	%r1201, %r1193, %r1193, 5;
	add.s32 	%r1202, %r1200, %r1201;
	add.s32 	%r1203, %r1202, %r1168;
	add.s32 	%r1204, %r1203, %r1198;
	add.s32 	%r1205, %r1204, -899497514;
	shf.l.wrap.b32 	%r1206, %r1181, %r1181, 30;
	xor.b32  	%r1207, %r1102, %r1172;
	xor.b32  	%r1208, %r1207, %r1018;
	xor.b32  	%r1209, %r1208, %r990;
	shf.l.wrap.b32 	%r1210, %r1209, %r1209, 1;
	xor.b32  	%r1211, %r1206, %r1194;
	xor.b32  	%r1212, %r1211, %r1193;
	shf.l.wrap.b32 	%r1213, %r1205, %r1205, 5;
	add.s32 	%r1214, %r1212, %r1213;
	add.s32 	%r1215, %r1214, %r1182;
	add.s32 	%r1216, %r1215, %r1210;
	add.s32 	%r1217, %r1216, -899497514;
	shf.l.wrap.b32 	%r1218, %r1193, %r1193, 30;
	xor.b32  	%r1219, %r1116, %r1186;
	xor.b32  	%r1220, %r1219, %r1032;
	xor.b32  	%r1221, %r1220, %r1004;
	shf.l.wrap.b32 	%r1222, %r1221, %r1221, 1;
	xor.b32  	%r1223, %r1218, %r1206;
	xor.b32  	%r1224, %r1223, %r1205;
	shf.l.wrap.b32 	%r1225, %r1217, %r1217, 5;
	add.s32 	%r1226, %r1224, %r1225;
	add.s32 	%r1227, %r1226, %r1194;
	add.s32 	%r1228, %r1227, %r1222;
	add.s32 	%r1229, %r1228, -899497514;
	shf.l.wrap.b32 	%r1230, %r1205, %r1205, 30;
	xor.b32  	%r1231, %r1130, %r1198;
	xor.b32  	%r1232, %r1231, %r1046;
	xor.b32  	%r1233, %r1232, %r1018;
	shf.l.wrap.b32 	%r1234, %r1233, %r1233, 1;
	xor.b32  	%r1235, %r1230, %r1218;
	xor.b32  	%r1236, %r1235, %r1217;
	shf.l.wrap.b32 	%r1237, %r1229, %r1229, 5;
	add.s32 	%r1238, %r1236, %r1237;
	add.s32 	%r1239, %r1238, %r1206;
	add.s32 	%r1240, %r1239, %r1234;
	add.s32 	%r1241, %r1240, -899497514;
	shf.l.wrap.b32 	%r1242, %r1217, %r1217, 30;
	xor.b32  	%r1243, %r1144, %r1210;
	xor.b32  	%r1244, %r1243, %r1060;
	xor.b32  	%r1245, %r1244, %r1032;
	shf.l.wrap.b32 	%r1246, %r1245, %r1245, 1;
	xor.b32  	%r1247, %r1242, %r1230;
	xor.b32  	%r1248, %r1247, %r1229;
	shf.l.wrap.b32 	%r1249, %r1241, %r1241, 5;
	add.s32 	%r1250, %r1248, %r1249;
	add.s32 	%r1251, %r1250, %r1218;
	add.s32 	%r1252, %r1251, %r1246;
	add.s32 	%r1253, %r1252, -899497514;
	shf.l.wrap.b32 	%r1254, %r1229, %r1229, 30;
	xor.b32  	%r1255, %r1158, %r1222;
	xor.b32  	%r1256, %r1255, %r1074;
	xor.b32  	%r1257, %r1256, %r1046;
	shf.l.wrap.b32 	%r1258, %r1257, %r1257, 1;
	xor.b32  	%r1259, %r1254, %r1242;
	xor.b32  	%r1260, %r1259, %r1241;
	shf.l.wrap.b32 	%r1261, %r1253, %r1253, 5;
	add.s32 	%r1262, %r1260, %r1261;
	add.s32 	%r1263, %r1262, %r1230;
	add.s32 	%r1264, %r1263, %r1258;
	add.s32 	%r1265, %r1264, -899497514;
	shf.l.wrap.b32 	%r1266, %r1241, %r1241, 30;
	xor.b32  	%r1267, %r1172, %r1234;
	xor.b32  	%r1268, %r1267, %r1088;
	xor.b32  	%r1269, %r1268, %r1060;
	shf.l.wrap.b32 	%r1270, %r1269, %r1269, 1;
	xor.b32  	%r1271, %r1266, %r1254;
	xor.b32  	%r1272, %r1271, %r1253;
	shf.l.wrap.b32 	%r1273, %r1265, %r1265, 5;
	add.s32 	%r1274, %r1272, %r1273;
	add.s32 	%r1275, %r1274, %r1242;
	add.s32 	%r1276, %r1275, %r1270;
	add.s32 	%r1277, %r1276, -899497514;
	shf.l.wrap.b32 	%r1278, %r1253, %r1253, 30;
	xor.b32  	%r1279, %r1186, %r1246;
	xor.b32  	%r1280, %r1279, %r1102;
	xor.b32  	%r1281, %r1280, %r1074;
	shf.l.wrap.b32 	%r1282, %r1281, %r1281, 1;
	xor.b32  	%r1283, %r1278, %r1266;
	xor.b32  	%r1284, %r1283, %r1265;
	shf.l.wrap.b32 	%r1285, %r1277, %r1277, 5;
	add.s32 	%r1286, %r1284, %r1285;
	add.s32 	%r1287, %r1286, %r1254;
	add.s32 	%r1288, %r1287, %r1282;
	add.s32 	%r1289, %r1288, -899497514;
	shf.l.wrap.b32 	%r1290, %r1265, %r1265, 30;
	xor.b32  	%r1291, %r1198, %r1258;
	xor.b32  	%r1292, %r1291, %r1116;
	xor.b32  	%r1293, %r1292, %r1088;
	shf.l.wrap.b32 	%r1294, %r1293, %r1293, 1;
	xor.b32  	%r1295, %r1290, %r1278;
	xor.b32  	%r1296, %r1295, %r1277;
	shf.l.wrap.b32 	%r1297, %r1289, %r1289, 5;
	add.s32 	%r1298, %r1296, %r1297;
	add.s32 	%r1299, %r1298, %r1266;
	add.s32 	%r1300, %r1299, %r1294;
	add.s32 	%r1301, %r1300, -899497514;
	shf.l.wrap.b32 	%r1302, %r1277, %r1277, 30;
	xor.b32  	%r1303, %r1210, %r1270;
	xor.b32  	%r1304, %r1303, %r1130;
	xor.b32  	%r1305, %r1304, %r1102;
	shf.l.wrap.b32 	%r1306, %r1305, %r1305, 1;
	xor.b32  	%r1307, %r1302, %r1290;
	xor.b32  	%r1308, %r1307, %r1289;
	shf.l.wrap.b32 	%r1309, %r1301, %r1301, 5;
	add.s32 	%r1310, %r1308, %r1309;
	add.s32 	%r1311, %r1310, %r1278;
	add.s32 	%r1312, %r1311, %r1306;
	add.s32 	%r1313, %r1312, -899497514;
	shf.l.wrap.b32 	%r1314, %r1289, %r1289, 30;
	xor.b32  	%r1315, %r1222, %r1282;
	xor.b32  	%r1316, %r1315, %r1144;
	xor.b32  	%r1317, %r1316, %r1116;
	shf.l.wrap.b32 	%r1318, %r1317, %r1317, 1;
	xor.b32  	%r1319, %r1314, %r1302;
	xor.b32  	%r1320, %r1319, %r1301;
	shf.l.wrap.b32 	%r1321, %r1313, %r1313, 5;
	add.s32 	%r1322, %r1320, %r1321;
	add.s32 	%r1323, %r1322, %r1290;
	add.s32 	%r1324, %r1323, %r1318;
	add.s32 	%r1325, %r1324, -899497514;
	shf.l.wrap.b32 	%r1326, %r1301, %r1301, 30;
	xor.b32  	%r1327, %r1234, %r1294;
	xor.b32  	%r1328, %r1327, %r1158;
	xor.b32  	%r1329, %r1328, %r1130;
	shf.l.wrap.b32 	%r1330, %r1329, %r1329, 1;
	xor.b32  	%r1331, %r1326, %r1314;
	xor.b32  	%r1332, %r1331, %r1313;
	shf.l.wrap.b32 	%r1333, %r1325, %r1325, 5;
	add.s32 	%r1334, %r1332, %r1333;
	add.s32 	%r1335, %r1334, %r1302;
	add.s32 	%r1336, %r1335, %r1330;
	add.s32 	%r1337, %r1336, -899497514;
	shf.l.wrap.b32 	%r1338, %r1313, %r1313, 30;
	xor.b32  	%r1339, %r1246, %r1306;
	xor.b32  	%r1340, %r1339, %r1172;
	xor.b32  	%r1341, %r1340, %r1144;
	shf.l.wrap.b32 	%r1342, %r1341, %r1341, 1;
	xor.b32  	%r1343, %r1338, %r1326;
	xor.b32  	%r1344, %r1343, %r1325;
	shf.l.wrap.b32 	%r1345, %r1337, %r1337, 5;
	add.s32 	%r1346, %r1344, %r1345;
	add.s32 	%r1347, %r1346, %r1314;
	add.s32 	%r1348, %r1347, %r1342;
	add.s32 	%r1349, %r1348, -899497514;
	shf.l.wrap.b32 	%r1350, %r1325, %r1325, 30;
	xor.b32  	%r1351, %r1258, %r1318;
	xor.b32  	%r1352, %r1351, %r1186;
	xor.b32  	%r1353, %r1352, %r1158;
	shf.l.wrap.b32 	%r1354, %r1353, %r1353, 1;
	xor.b32  	%r1355, %r1350, %r1338;
	xor.b32  	%r1356, %r1355, %r1337;
	shf.l.wrap.b32 	%r1357, %r1349, %r1349, 5;
	add.s32 	%r1358, %r1356, %r1357;
	add.s32 	%r1359, %r1358, %r1326;
	add.s32 	%r1360, %r1359, %r1354;
	add.s32 	%r1361, %r1360, -899497514;
	shf.l.wrap.b32 	%r1362, %r1337, %r1337, 30;
	xor.b32  	%r1363, %r1270, %r1330;
	xor.b32  	%r1364, %r1363, %r1198;
	xor.b32  	%r1365, %r1364, %r1172;
	shf.l.wrap.b32 	%r1366, %r1365, %r1365, 1;
	xor.b32  	%r1367, %r1362, %r1350;
	xor.b32  	%r1368, %r1367, %r1349;
	shf.l.wrap.b32 	%r1369, %r1361, %r1361, 5;
	add.s32 	%r1370, %r1368, %r1369;
	add.s32 	%r1371, %r1370, %r1338;
	add.s32 	%r1372, %r1371, %r1366;
	add.s32 	%r1373, %r1372, -899497514;
	shf.l.wrap.b32 	%r1374, %r1349, %r1349, 30;
	xor.b32  	%r1375, %r1282, %r1342;
	xor.b32  	%r1376, %r1375, %r1210;
	xor.b32  	%r1377, %r1376, %r1186;
	shf.l.wrap.b32 	%r1378, %r1377, %r1377, 1;
	xor.b32  	%r1379, %r1374, %r1362;
	xor.b32  	%r1380, %r1379, %r1361;
	shf.l.wrap.b32 	%r1381, %r1373, %r1373, 5;
	add.s32 	%r1382, %r1380, %r1381;
	add.s32 	%r1383, %r1382, %r1350;
	add.s32 	%r1384, %r1383, %r1378;
	add.s32 	%r1385, %r1384, -899497514;
	shf.l.wrap.b32 	%r1386, %r1361, %r1361, 30;
	xor.b32  	%r1387, %r1294, %r1354;
	xor.b32  	%r1388, %r1387, %r1222;
	xor.b32  	%r1389, %r1388, %r1198;
	shf.l.wrap.b32 	%r1390, %r1389, %r1389, 1;
	xor.b32  	%r1391, %r1386, %r1374;
	xor.b32  	%r1392, %r1391, %r1373;
	shf.l.wrap.b32 	%r1393, %r1385, %r1385, 5;
	add.s32 	%r1394, %r1392, %r1393;
	add.s32 	%r1395, %r1394, %r1362;
	add.s32 	%r1396, %r1395, %r1390;
	add.s32 	%r1397, %r1396, -899497514;
	shf.l.wrap.b32 	%r1398, %r1373, %r1373, 30;
	xor.b32  	%r1399, %r1306, %r1366;
	xor.b32  	%r1400, %r1399, %r1234;
	xor.b32  	%r1401, %r1400, %r1210;
	shf.l.wrap.b32 	%r1402, %r1401, %r1401, 1;
	xor.b32  	%r1403, %r1398, %r1386;
	xor.b32  	%r1404, %r1403, %r1385;
	shf.l.wrap.b32 	%r1405, %r1397, %r1397, 5;
	add.s32 	%r1406, %r1404, %r1405;
	add.s32 	%r1407, %r1406, %r1374;
	add.s32 	%r1408, %r1407, %r1402;
	add.s32 	%r1409, %r1408, -899497514;
	shf.l.wrap.b32 	%r1410, %r1385, %r1385, 30;
	xor.b32  	%r1411, %r1318, %r1378;
	xor.b32  	%r1412, %r1411, %r1246;
	xor.b32  	%r1413, %r1412, %r1222;
	shf.l.wrap.b32 	%r1414, %r1413, %r1413, 1;
	xor.b32  	%r1415, %r1410, %r1398;
	xor.b32  	%r1416, %r1415, %r1397;
	shf.l.wrap.b32 	%r1417, %r1409, %r1409, 5;
	add.s32 	%r1418, %r1416, %r1417;
	add.s32 	%r1419, %r1418, %r1386;
	add.s32 	%r1420, %r1419, %r1414;
	add.s32 	%r1421, %r1420, %r2531;
	shf.l.wrap.b32 	%r1422, %r1397, %r1397, 30;
	add.s32 	%r2531, %r1421, -899497514;
	add.s32 	%r2532, %r1409, %r2532;
	add.s32 	%r2533, %r1422, %r2533;
	add.s32 	%r2534, %r1410, %r2534;
	add.s32 	%r2535, %r1398, %r2535;
	add.s32 	%r2513, %r2520, 64;
	add.s32 	%r1423, %r2507, %r2494;
	setp.le.s32 	%p24, %r2513, %r1423;
	mov.u32 	%r2514, %r2520;
	@%p24 bra 	$L__BB0_31;
$L__BB0_32:
	add.s32 	%r78, %r2507, %r2494;
	sub.s32 	%r79, %r78, %r2520;
	shr.u32 	%r1424, %r2520, 6;
	add.s32 	%r1425, %r78, 72;
	shr.s32 	%r1426, %r1425, 31;
	shr.u32 	%r1427, %r1426, 26;
	add.s32 	%r1428, %r1425, %r1427;
	shr.s32 	%r1429, %r1428, 6;
	sub.s32 	%r80, %r1429, %r1424;
	setp.lt.s32 	%p25, %r80, 1;
	@%p25 bra 	$L__BB0_48;
	cvt.s64.s32 	%rd69, %r78;
	mul.wide.s32 	%rd70, %r78, 8;
	shr.s32 	%r1431, %r79, 31;
	shr.u32 	%r1432, %r1431, 30;
	add.s32 	%r1433, %r79, %r1432;
	shr.s32 	%r81, %r1433, 2;
	and.b32  	%r1434, %r1433, 536870908;
	sub.s32 	%r1435, %r79, %r1434;
	shl.b32 	%r1436, %r1435, 3;
	sub.s32 	%r1437, 24, %r1436;
	mov.b32 	%r1438, 128;
	shl.b32 	%r82, %r1438, %r1437;
	shr.u64 	%rd71, %rd69, 29;
	cvt.u32.u64 	%r83, %rd71;
	cvt.u32.u64 	%r84, %rd70;
	and.b32  	%r85, %r78, 3;
	sub.s32 	%r86, %r2520, %r78;
	add.s32 	%r1439, %r2520, %r85;
	sub.s32 	%r1440, %r1439, %r2494;
	sub.s32 	%r87, %r1440, %r2507;
	mov.b32 	%r2526, 0;
	cvt.u64.u32 	%rd24, %r2520;
	add.s64 	%rd72, %rd24, %rd2;
	add.s64 	%rd25, %rd72, 3;
$L__BB0_34:
	mov.b32 	%r1441, 0;
	st.local.v4.u32 	[%rd3], {%r1441, %r1441, %r1441, %r1441};
	st.local.v4.u32 	[%rd3+16], {%r1441, %r1441, %r1441, %r1441};
	st.local.v4.u32 	[%rd3+32], {%r1441, %r1441, %r1441, %r1441};
	st.local.v4.u32 	[%rd3+48], {%r1441, %r1441, %r1441, %r1441};
	setp.ne.s32 	%p26, %r2526, 0;
	@%p26 bra 	$L__BB0_44;
	setp.lt.s32 	%p27, %r79, 1;
	@%p27 bra 	$L__BB0_43;
	setp.gt.u32 	%p28, %r86, -4;
	mov.b32 	%r2528, 0;
	@%p28 bra 	$L__BB0_39;
	mov.u64 	%rd96, %rd25;
	mov.u64 	%rd97, %rd3;
	mov.u32 	%r2527, %r87;
$L__BB0_38:
	sub.s32 	%r2528, %r79, %r85;
	ld.local.u8 	%r1443, [%rd96+-3];
	shl.b32 	%r1444, %r1443, 24;
	ld.local.u32 	%r1445, [%rd97];
	or.b32  	%r1446, %r1444, %r1445;
	ld.local.u8 	%r1447, [%rd96+-2];
	shl.b32 	%r1448, %r1447, 16;
	or.b32  	%r1449, %r1448, %r1446;
	ld.local.u8 	%rs68, [%rd96+-1];
	mul.wide.u16 	%r1450, %rs68, 256;
	or.b32  	%r1451, %r1450, %r1449;
	ld.local.u8 	%r1452, [%rd96];
	or.b32  	%r1453, %r1451, %r1452;
	st.local.u32 	[%rd97], %r1453;
	add.s32 	%r2527, %r2527, 4;
	add.s64 	%rd97, %rd97, 4;
	add.s64 	%rd96, %rd96, 4;
	setp.ne.s32 	%p29, %r2527, 0;
	@%p29 bra 	$L__BB0_38;
$L__BB0_39:
	setp.eq.s32 	%p30, %r85, 0;
	@%p30 bra 	$L__BB0_43;
	setp.eq.s32 	%p31, %r85, 1;
	add.s32 	%r1454, %r2528, %r2520;
	cvt.u64.u32 	%rd73, %r1454;
	add.s64 	%rd74, %rd2, %rd73;
	ld.local.u8 	%r1455, [%rd74];
	shl.b32 	%r1456, %r2528, 3;
	not.b32 	%r1457, %r1456;
	and.b32  	%r1458, %r1457, 24;
	shl.b32 	%r1459, %r1455, %r1458;
	and.b32  	%r1460, %r2528, -4;
	cvt.u64.u32 	%rd75, %r1460;
	add.s64 	%rd76, %rd3, %rd75;
	ld.local.u32 	%r1461, [%rd76];
	or.b32  	%r1462, %r1459, %r1461;
	st.local.u32 	[%rd76], %r1462;
	@%p31 bra 	$L__BB0_43;
	setp.eq.s32 	%p32, %r85, 2;
	add.s32 	%r1463, %r2528, 1;
	cvt.u64.u32 	%rd77, %r2528;
	add.s64 	%rd78, %rd77, %rd24;
	add.s64 	%rd30, %rd2, %rd78;
	ld.local.u8 	%r1464, [%rd30+1];
	shl.b32 	%r1465, %r1463, 3;
	not.b32 	%r1466, %r1465;
	and.b32  	%r1467, %r1466, 24;
	shl.b32 	%r1468, %r1464, %r1467;
	and.b32  	%r1469, %r1463, -4;
	cvt.u64.u32 	%rd79, %r1469;
	add.s64 	%rd80, %rd3, %rd79;
	ld.local.u32 	%r1470, [%rd80];
	or.b32  	%r1471, %r1468, %r1470;
	st.local.u32 	[%rd80], %r1471;
	@%p32 bra 	$L__BB0_43;
	add.s32 	%r1472, %r2528, 2;
	ld.local.u8 	%r1473, [%rd30+2];
	shl.b32 	%r1474, %r1472, 3;
	not.b32 	%r1475, %r1474;
	and.b32  	%r1476, %r1475, 24;
	shl.b32 	%r1477, %r1473, %r1476;
	and.b32  	%r1478, %r1472, -4;
	cvt.u64.u32 	%rd81, %r1478;
	add.s64 	%rd82, %rd3, %rd81;
	ld.local.u32 	%r1479, [%rd82];
	or.b32  	%r1480, %r1477, %r1479;
	st.local.u32 	[%rd82], %r1480;
$L__BB0_43:
	mul.wide.s32 	%rd83, %r81, 4;
	add.s64 	%rd84, %rd3, %rd83;
	ld.local.u32 	%r1481, [%rd84];
	or.b32  	%r1482, %r1481, %r82;
	st.local.u32 	[%rd84], %r1482;
$L__BB0_44:
	add.s32 	%r1483, %r80, -1;
	setp.eq.s32 	%p33, %r2526, %r1483;
	@%p33 bra 	$L__BB0_46;
	ld.local.v2.u32 	{%r2530, %r2529}, [%rd3+56];
	bra.uni 	$L__BB0_47;
$L__BB0_46:
	st.local.v2.u32 	[%rd3+56], {%r83, %r84};
	mov.u32 	%r2529, %r84;
	mov.u32 	%r2530, %r83;
$L__BB0_47:
	ld.local.v4.u32 	{%r1484, %r1485, %r1486, %r1487}, [%rd3];
	ld.local.v4.u32 	{%r1488, %r1489, %r1490, %r1491}, [%rd3+16];
	ld.local.v4.u32 	{%r1492, %r1493, %r1494, %r1495}, [%rd3+32];
	ld.local.v2.u32 	{%r1496, %r1497}, [%rd3+48];
	and.b32  	%r1498, %r2532, %r2533;
	not.b32 	%r1499, %r2532;
	and.b32  	%r1500, %r2534, %r1499;
	or.b32  	%r1501, %r1498, %r1500;
	shf.l.wrap.b32 	%r1502, %r2531, %r2531, 5;
	add.s32 	%r1503, %r1501, %r1502;
	add.s32 	%r1504, %r1503, %r2535;
	add.s32 	%r1505, %r1504, %r1484;
	add.s32 	%r1506, %r1505, 1518500249;
	shf.l.wrap.b32 	%r1507, %r2532, %r2532, 30;
	and.b32  	%r1508, %r2531, %r1507;
	not.b32 	%r1509, %r2531;
	and.b32  	%r1510, %r2533, %r1509;
	or.b32  	%r1511, %r1508, %r1510;
	shf.l.wrap.b32 	%r1512, %r1506, %r1506, 5;
	add.s32 	%r1513, %r1511, %r1512;
	add.s32 	%r1514, %r1513, %r2534;
	add.s32 	%r1515, %r1514, %r1485;
	add.s32 	%r1516, %r1515, 1518500249;
	shf.l.wrap.b32 	%r1517, %r2531, %r2531, 30;
	and.b32  	%r1518, %r1506, %r1517;
	not.b32 	%r1519, %r1506;
	and.b32  	%r1520, %r1507, %r1519;
	or.b32  	%r1521, %r1518, %r1520;
	shf.l.wrap.b32 	%r1522, %r1516, %r1516, 5;
	add.s32 	%r1523, %r1521, %r1522;
	add.s32 	%r1524, %r1523, %r2533;
	add.s32 	%r1525, %r1524, %r1486;
	add.s32 	%r1526, %r1525, 1518500249;
	shf.l.wrap.b32 	%r1527, %r1506, %r1506, 30;
	and.b32  	%r1528, %r1516, %r1527;
	not.b32 	%r1529, %r1516;
	and.b32  	%r1530, %r1517, %r1529;
	or.b32  	%r1531, %r1528, %r1530;
	shf.l.wrap.b32 	%r1532, %r1526, %r1526, 5;
	add.s32 	%r1533, %r1531, %r1532;
	add.s32 	%r1534, %r1533, %r1507;
	add.s32 	%r1535, %r1534, %r1487;
	add.s32 	%r1536, %r1535, 1518500249;
	shf.l.wrap.b32 	%r1537, %r1516, %r1516, 30;
	and.b32  	%r1538, %r1526, %r1537;
	not.b32 	%r1539, %r1526;
	and.b32  	%r1540, %r1527, %r1539;
	or.b32  	%r1541, %r1538, %r1540;
	shf.l.wrap.b32 	%r1542, %r1536, %r1536, 5;
	add.s32 	%r1543, %r1541, %r1542;
	add.s32 	%r1544, %r1543, %r1517;
	add.s32 	%r1545, %r1544, %r1488;
	add.s32 	%r1546, %r1545, 1518500249;
	shf.l.wrap.b32 	%r1547, %r1526, %r1526, 30;
	and.b32  	%r1548, %r1536, %r1547;
	not.b32 	%r1549, %r1536;
	and.b32  	%r1550, %r1537, %r1549;
	or.b32  	%r1551, %r1548, %r1550;
	shf.l.wrap.b32 	%r1552, %r1546, %r1546, 5;
	add.s32 	%r1553, %r1551, %r1552;
	add.s32 	%r1554, %r1553, %r1527;
	add.s32 	%r1555, %r1554, %r1489;
	add.s32 	%r1556, %r1555, 1518500249;
	shf.l.wrap.b32 	%r1557, %r1536, %r1536, 30;
	and.b32  	%r1558, %r1546, %r1557;
	not.b32 	%r1559, %r1546;
	and.b32  	%r1560, %r1547, %r1559;
	or.b32  	%r1561, %r1558, %r1560;
	shf.l.wrap.b32 	%r1562, %r1556, %r1556, 5;
	add.s32 	%r1563, %r1561, %r1562;
	add.s32 	%r1564, %r1563, %r1537;
	add.s32 	%r1565, %r1564, %r1490;
	add.s32 	%r1566, %r1565, 1518500249;
	shf.l.wrap.b32 	%r1567, %r1546, %r1546, 30;
	and.b32  	%r1568, %r1556, %r1567;
	not.b32 	%r1569, %r1556;
	and.b32  	%r1570, %r1557, %r1569;
	or.b32  	%r1571, %r1568, %r1570;
	shf.l.wrap.b32 	%r1572, %r1566, %r1566, 5;
	add.s32 	%r1573, %r1571, %r1572;
	add.s32 	%r1574, %r1573, %r1547;
	add.s32 	%r1575, %r1574, %r1491;
	add.s32 	%r1576, %r1575, 1518500249;
	shf.l.wrap.b32 	%r1577, %r1556, %r1556, 30;
	and.b32  	%r1578, %r1566, %r1577;
	not.b32 	%r1579, %r1566;
	and.b32  	%r1580, %r1567, %r1579;
	or.b32  	%r1581, %r1578, %r1580;
	shf.l.wrap.b32 	%r1582, %r1576, %r1576, 5;
	add.s32 	%r1583, %r1581, %r1582;
	add.s32 	%r1584, %r1583, %r1557;
	add.s32 	%r1585, %r1584, %r1492;
	add.s32 	%r1586, %r1585, 1518500249;
	shf.l.wrap.b32 	%r1587, %r1566, %r1566, 30;
	and.b32  	%r1588, %r1576, %r1587;
	not.b32 	%r1589, %r1576;
	and.b32  	%r1590, %r1577, %r1589;
	or.b32  	%r1591, %r1588, %r1590;
	shf.l.wrap.b32 	%r1592, %r1586, %r1586, 5;
	add.s32 	%r1593, %r1591, %r1592;
	add.s32 	%r1594, %r1593, %r1567;
	add.s32 	%r1595, %r1594, %r1493;
	add.s32 	%r1596, %r1595, 1518500249;
	shf.l.wrap.b32 	%r1597, %r1576, %r1576, 30;
	and.b32  	%r1598, %r1586, %r1597;
	not.b32 	%r1599, %r1586;
	and.b32  	%r1600, %r1587, %r1599;
	or.b32  	%r1601, %r1598, %r1600;
	shf.l.wrap.b32 	%r1602, %r1596, %r1596, 5;
	add.s32 	%r1603, %r1601, %r1602;
	add.s32 	%r1604, %r1603, %r1577;
	add.s32 	%r1605, %r1604, %r1494;
	add.s32 	%r1606, %r1605, 1518500249;
	shf.l.wrap.b32 	%r1607, %r1586, %r1586, 30;
	and.b32  	%r1608, %r1596, %r1607;
	not.b32 	%r1609, %r1596;
	and.b32  	%r1610, %r1597, %r1609;
	or.b32  	%r1611, %r1608, %r1610;
	shf.l.wrap.b32 	%r1612, %r1606, %r1606, 5;
	add.s32 	%r1613, %r1611, %r1612;
	add.s32 	%r1614, %r1613, %r1587;
	add.s32 	%r1615, %r1614, %r1495;
	add.s32 	%r1616, %r1615, 1518500249;
	shf.l.wrap.b32 	%r1617, %r1596, %r1596, 30;
	and.b32  	%r1618, %r1606, %r1617;
	not.b32 	%r1619, %r1606;
	and.b32  	%r1620, %r1607, %r1619;
	or.b32  	%r1621, %r1618, %r1620;
	shf.l.wrap.b32 	%r1622, %r1616, %r1616, 5;
	add.s32 	%r1623, %r1621, %r1622;
	add.s32 	%r1624, %r1623, %r1597;
	add.s32 	%r1625, %r1624, %r1496;
	add.s32 	%r1626, %r1625, 1518500249;
	shf.l.wrap.b32 	%r1627, %r1606, %r1606, 30;
	and.b32  	%r1628, %r1616, %r1627;
	not.b32 	%r1629, %r1616;
	and.b32  	%r1630, %r1617, %r1629;
	or.b32  	%r1631, %r1628, %r1630;
	shf.l.wrap.b32 	%r1632, %r1626, %r1626, 5;
	add.s32 	%r1633, %r1631, %r1632;
	add.s32 	%r1634, %r1633, %r1607;
	add.s32 	%r1635, %r1634, %r1497;
	add.s32 	%r1636, %r1635, 1518500249;
	shf.l.wrap.b32 	%r1637, %r1616, %r1616, 30;
	and.b32  	%r1638, %r1626, %r1637;
	not.b32 	%r1639, %r1626;
	and.b32  	%r1640, %r1627, %r1639;
	or.b32  	%r1641, %r1638, %r1640;
	shf.l.wrap.b32 	%r1642, %r1636, %r1636, 5;
	add.s32 	%r1643, %r1641, %r1642;
	add.s32 	%r1644, %r1643, %r1617;
	add.s32 	%r1645, %r1644, %r2530;
	add.s32 	%r1646, %r1645, 1518500249;
	shf.l.wrap.b32 	%r1647, %r1626, %r1626, 30;
	and.b32  	%r1648, %r1636, %r1647;
	not.b32 	%r1649, %r1636;
	and.b32  	%r1650, %r1637, %r1649;
	or.b32  	%r1651, %r1648, %r1650;
	shf.l.wrap.b32 	%r1652, %r1646, %r1646, 5;
	add.s32 	%r1653, %r1651, %r1652;
	add.s32 	%r1654, %r1653, %r1627;
	add.s32 	%r1655, %r1654, %r2529;
	add.s32 	%r1656, %r1655, 1518500249;
	shf.l.wrap.b32 	%r1657, %r1636, %r1636, 30;
	xor.b32  	%r1658, %r1492, %r1497;
	xor.b32  	%r1659, %r1658, %r1486;
	xor.b32  	%r1660, %r1659, %r1484;
	shf.l.wrap.b32 	%r1661, %r1660, %r1660, 1;
	and.b32  	%r1662, %r1646, %r1657;
	not.b32 	%r1663, %r1646;
	and.b32  	%r1664, %r1647, %r1663;
	or.b32  	%r1665, %r1662, %r1664;
	shf.l.wrap.b32 	%r1666, %r1656, %r1656, 5;
	add.s32 	%r1667, %r1665, %r1666;
	add.s32 	%r1668, %r1667, %r1637;
	add.s32 	%r1669, %r1668, %r1661;
	add.s32 	%r1670, %r1669, 1518500249;
	shf.l.wrap.b32 	%r1671, %r1646, %r1646, 30;
	xor.b32  	%r1672, %r1493, %r2530;
	xor.b32  	%r1673, %r1672, %r1487;
	xor.b32  	%r1674, %r1673, %r1485;
	shf.l.wrap.b32 	%r1675, %r1674, %r1674, 1;
	and.b32  	%r1676, %r1656, %r1671;
	not.b32 	%r1677, %r1656;
	and.b32  	%r1678, %r1657, %r1677;
	or.b32  	%r1679, %r1676, %r1678;
	shf.l.wrap.b32 	%r1680, %r1670, %r1670, 5;
	add.s32 	%r1681, %r1679, %r1680;
	add.s32 	%r1682, %r1681, %r1647;
	add.s32 	%r1683, %r1682, %r1675;
	add.s32 	%r1684, %r1683, 1518500249;
	shf.l.wrap.b32 	%r1685, %r1656, %r1656, 30;
	xor.b32  	%r1686, %r1494, %r2529;
	xor.b32  	%r1687, %r1686, %r1488;
	xor.b32  	%r1688, %r1687, %r1486;
	shf.l.wrap.b32 	%r1689, %r1688, %r1688, 1;
	and.b32  	%r1690, %r1670, %r1685;
	not.b32 	%r1691, %r1670;
	and.b32  	%r1692, %r1671, %r1691;
	or.b32  	%r1693, %r1690, %r1692;
	shf.l.wrap.b32 	%r1694, %r1684, %r1684, 5;
	add.s32 	%r1695, %r1693, %r1694;
	add.s32 	%r1696, %r1695, %r1657;
	add.s32 	%r1697, %r1696, %r1689;
	add.s32 	%r1698, %r1697, 1518500249;
	shf.l.wrap.b32 	%r1699, %r1670, %r1670, 30;
	xor.b32  	%r1700, %r1495, %r1661;
	xor.b32  	%r1701, %r1700, %r1489;
	xor.b32  	%r1702, %r1701, %r1487;
	shf.l.wrap.b32 	%r1703, %r1702, %r1702, 1;
	and.b32  	%r1704, %r1684, %r1699;
	not.b32 	%r1705, %r1684;
	and.b32  	%r1706, %r1685, %r1705;
	or.b32  	%r1707, %r1704, %r1706;
	shf.l.wrap.b32 	%r1708, %r1698, %r1698, 5;
	add.s32 	%r1709, %r1707, %r1708;
	add.s32 	%r1710, %r1709, %r1671;
	add.s32 	%r1711, %r1710, %r1703;
	add.s32 	%r1712, %r1711, 1518500249;
	shf.l.wrap.b32 	%r1713, %r1684, %r1684, 30;
	xor.b32  	%r1714, %r1496, %r1675;
	xor.b32  	%r1715, %r1714, %r1490;
	xor.b32  	%r1716, %r1715, %r1488;
	shf.l.wrap.b32 	%r1717, %r1716, %r1716, 1;
	xor.b32  	%r1718, %r1713, %r1699;
	xor.b32  	%r1719, %r1718, %r1698;
	shf.l.wrap.b32 	%r1720, %r1712, %r1712, 5;
	add.s32 	%r1721, %r1719, %r1720;
	add.s32 	%r1722, %r1721, %r1685;
	add.s32 	%r1723, %r1722, %r1717;
	add.s32 	%r1724, %r1723, 1859775393;
	shf.l.wrap.b32 	%r1725, %r1698, %r1698, 30;
	xor.b32  	%r1726, %r1497, %r1689;
	xor.b32  	%r1727, %r1726, %r1491;
	xor.b32  	%r1728, %r1727, %r1489;
	shf.l.wrap.b32 	%r1729, %r1728, %r1728, 1;
	xor.b32  	%r1730, %r1725, %r1713;
	xor.b32  	%r1731, %r1730, %r1712;
	shf.l.wrap.b32 	%r1732, %r1724, %r1724, 5;
	add.s32 	%r1733, %r1731, %r1732;
	add.s32 	%r1734, %r1733, %r1699;
	add.s32 	%r1735, %r1734, %r1729;
	add.s32 	%r1736, %r1735, 1859775393;
	shf.l.wrap.b32 	%r1737, %r1712, %r1712, 30;
	xor.b32  	%r1738, %r2530, %r1703;
	xor.b32  	%r1739, %r1738, %r1492;
	xor.b32  	%r1740, %r1739, %r1490;
	shf.l.wrap.b32 	%r1741, %r1740, %r1740, 1;
	xor.b32  	%r1742, %r1737, %r1725;
	xor.b32  	%r1743, %r1742, %r1724;
	shf.l.wrap.b32 	%r1744, %r1736, %r1736, 5;
	add.s32 	%r1745, %r1743, %r1744;
	add.s32 	%r1746, %r1745, %r1713;
	add.s32 	%r1747, %r1746, %r1741;
	add.s32 	%r1748, %r1747, 1859775393;
	shf.l.wrap.b32 	%r1749, %r1724, %r1724, 30;
	xor.b32  	%r1750, %r2529, %r1717;
	xor.b32  	%r1751, %r1750, %r1493;
	xor.b32  	%r1752, %r1751, %r1491;
	shf.l.wrap.b32 	%r1753, %r1752, %r1752, 1;
	xor.b32  	%r1754, %r1749, %r1737;
	xor.b32  	%r1755, %r1754, %r1736;
	shf.l.wrap.b32 	%r1756, %r1748, %r1748, 5;
	add.s32 	%r1757, %r1755, %r1756;
	add.s32 	%r1758, %r1757, %r1725;
	add.s32 	%r1759, %r1758, %r1753;
	add.s32 	%r1760, %r1759, 1859775393;
	shf.l.wrap.b32 	%r1761, %r1736, %r1736, 30;
	xor.b32  	%r1762, %r1661, %r1729;
	xor.b32  	%r1763, %r1762, %r1494;
	xor.b32  	%r1764, %r1763, %r1492;
	shf.l.wrap.b32 	%r1765, %r1764, %r1764, 1;
	xor.b32  	%r1766, %r1761, %r1749;
	xor.b32  	%r1767, %r1766, %r1748;
	shf.l.wrap.b32 	%r1768, %r1760, %r1760, 5;
	add.s32 	%r1769, %r1767, %r1768;
	add.s32 	%r1770, %r1769, %r1737;
	add.s32 	%r1771, %r1770, %r1765;
	add.s32 	%r1772, %r1771, 1859775393;
	shf.l.wrap.b32 	%r1773, %r1748, %r1748, 30;
	xor.b32  	%r1774, %r1675, %r1741;
	xor.b32  	%r1775, %r1774, %r1495;
	xor.b32  	%r1776, %r1775, %r1493;
	shf.l.wrap.b32 	%r1777, %r1776, %r1776, 1;
	xor.b32  	%r1778, %r1773, %r1761;
	xor.b32  	%r1779, %r1778, %r1760;
	shf.l.wrap.b32 	%r1780, %r1772, %r1772, 5;
	add.s32 	%r1781, %r1779, %r1780;
	add.s32 	%r1782, %r1781, %r1749;
	add.s32 	%r1783, %r1782, %r1777;
	add.s32 	%r1784, %r1783, 1859775393;
	shf.l.wrap.b32 	%r1785, %r1760, %r1760, 30;
	xor.b32  	%r1786, %r1689, %r1753;
	xor.b32  	%r1787, %r1786, %r1496;
	xor.b32  	%r1788, %r1787, %r1494;
	shf.l.wrap.b32 	%r1789, %r1788, %r1788, 1;
	xor.b32  	%r1790, %r1785, %r1773;
	xor.b32  	%r1791, %r1790, %r1772;
	shf.l.wrap.b32 	%r1792, %r1784, %r1784, 5;
	add.s32 	%r1793, %r1791, %r1792;
	add.s32 	%r1794, %r1793, %r1761;
	add.s32 	%r1795, %r1794, %r1789;
	add.s32 	%r1796, %r1795, 1859775393;
	shf.l.wrap.b32 	%r1797, %r1772, %r1772, 30;
	xor.b32  	%r1798, %r1703, %r1765;
	xor.b32  	%r1799, %r1798, %r1497;
	xor.b32  	%r1800, %r1799, %r1495;
	shf.l.wrap.b32 	%r1801, %r1800, %r1800, 1;
	xor.b32  	%r1802, %r1797, %r1785;
	xor.b32  	%r1803, %r1802, %r1784;
	shf.l.wrap.b32 	%r1804, %r1796, %r1796, 5;
	add.s32 	%r1805, %r1803, %r1804;
	add.s32 	%r1806, %r1805, %r1773;
	add.s32 	%r1807, %r1806, %r1801;
	add.s32 	%r1808, %r1807, 1859775393;
	shf.l.wrap.b32 	%r1809, %r1784, %r1784, 30;
	xor.b32  	%r1810, %r1717, %r1777;
	xor.b32  	%r1811, %r1810, %r2530;
	xor.b32  	%r1812, %r1811, %r1496;
	shf.l.wrap.b32 	%r1813, %r1812, %r1812, 1;
	xor.b32  	%r1814, %r1809, %r1797;
	xor.b32  	%r1815, %r1814, %r1796;
	shf.l.wrap.b32 	%r1816, %r1808, %r1808, 5;
	add.s32 	%r1817, %r1815, %r1816;
	add.s32 	%r1818, %r1817, %r1785;
	add.s32 	%r1819, %r1818, %r1813;
	add.s32 	%r1820, %r1819, 1859775393;
	shf.l.wrap.b32 	%r1821, %r1796, %r1796, 30;
	xor.b32  	%r1822, %r1729, %r1789;
	xor.b32  	%r1823, %r1822, %r2529;
	xor.b32  	%r1824, %r1823, %r1497;
	shf.l.wrap.b32 	%r1825, %r1824, %r1824, 1;
	xor.b32  	%r1826, %r1821, %r1809;
	xor.b32  	%r1827, %r1826, %r1808;
	shf.l.wrap.b32 	%r1828, %r1820, %r1820, 5;
	add.s32 	%r1829, %r1827, %r1828;
	add.s32 	%r1830, %r1829, %r1797;
	add.s32 	%r1831, %r1830, %r1825;
	add.s32 	%r1832, %r1831, 1859775393;
	shf.l.wrap.b32 	%r1833, %r1808, %r1808, 30;
	xor.b32  	%r1834, %r1741, %r1801;
	xor.b32  	%r1835, %r1834, %r1661;
	xor.b32  	%r1836, %r1835, %r2530;
	shf.l.wrap.b32 	%r1837, %r1836, %r1836, 1;
	xor.b32  	%r1838, %r1833, %r1821;
	xor.b32  	%r1839, %r1838, %r1820;
	shf.l.wrap.b32 	%r1840, %r1832, %r1832, 5;
	add.s32 	%r1841, %r1839, %r1840;
	add.s32 	%r1842, %r1841, %r1809;
	add.s32 	%r1843, %r1842, %r1837;
	add.s32 	%r1844, %r1843, 1859775393;
	shf.l.wrap.b32 	%r1845, %r1820, %r1820, 30;
	xor.b32  	%r1846, %r1753, %r1813;
	xor.b32  	%r1847, %r1846, %r1675;
	xor.b32  	%r1848, %r1847, %r2529;
	shf.l.wrap.b32 	%r1849, %r1848, %r1848, 1;
	xor.b32  	%r1850, %r1845, %r1833;
	xor.b32  	%r1851, %r1850, %r1832;
	shf.l.wrap.b32 	%r1852, %r1844, %r1844, 5;
	add.s32 	%r1853, %r1851, %r1852;
	add.s32 	%r1854, %r1853, %r1821;
	add.s32 	%r1855, %r1854, %r1849;
	add.s32 	%r1856, %r1855, 1859775393;
	shf.l.wrap.b32 	%r1857, %r1832, %r1832, 30;
	xor.b32  	%r1858, %r1765, %r1825;
	xor.b32  	%r1859, %r1858, %r1689;
	xor.b32  	%r1860, %r1859, %r1661;
	shf.l.wrap.b32 	%r1861, %r1860, %r1860, 1;
	xor.b32  	%r1862, %r1857, %r1845;
	xor.b32  	%r1863, %r1862, %r1844;
	shf.l.wrap.b32 	%r1864, %r1856, %r1856, 5;
	add.s32 	%r1865, %r1863, %r1864;
	add.s32 	%r1866, %r1865, %r1833;
	add.s32 	%r1867, %r1866, %r1861;
	add.s32 	%r1868, %r1867, 1859775393;
	shf.l.wrap.b32 	%r1869, %r1844, %r1844, 30;
	xor.b32  	%r1870, %r1777, %r1837;
	xor.b32  	%r1871, %r1870, %r1703;
	xor.b32  	%r1872, %r1871, %r1675;
	shf.l.wrap.b32 	%r1873, %r1872, %r1872, 1;
	xor.b32  	%r1874, %r1869, %r1857;
	xor.b32  	%r1875, %r1874, %r1856;
	shf.l.wrap.b32 	%r1876, %r1868, %r1868, 5;
	add.s32 	%r1877, %r1875, %r1876;
	add.s32 	%r1878, %r1877, %r1845;
	add.s32 	%r1879, %r1878, %r1873;
	add.s32 	%r1880, %r1879, 1859775393;
	shf.l.wrap.b32 	%r1881, %r1856, %r1856, 30;
	xor.b32  	%r1882, %r1789, %r1849;
	xor.b32  	%r1883, %r1882, %r1717;
	xor.b32  	%r1884, %r1883, %r1689;
	shf.l.wrap.b32 	%r1885, %r1884, %r1884, 1;
	xor.b32  	%r1886, %r1881, %r1869;
	xor.b32  	%r1887, %r1886, %r1868;
	shf.l.wrap.b32 	%r1888, %r1880, %r1880, 5;
	add.s32 	%r1889, %r1887, %r1888;
	add.s32 	%r1890, %r1889, %r1857;
	add.s32 	%r1891, %r1890, %r1885;
	add.s32 	%r1892, %r1891, 1859775393;
	shf.l.wrap.b32 	%r1893, %r1868, %r1868, 30;
	xor.b32  	%r1894, %r1801, %r1861;
	xor.b32  	%r1895, %r1894, %r1729;
	xor.b32  	%r1896, %r1895, %r1703;
	shf.l.wrap.b32 	%r1897, %r1896, %r1896, 1;
	xor.b32  	%r1898, %r1893, %r1881;
	xor.b32  	%r1899, %r1898, %r1880;
	shf.l.wrap.b32 	%r1900, %r1892, %r1892, 5;
	add.s32 	%r1901, %r1899, %r1900;
	add.s32 	%r1902, %r1901, %r1869;
	add.s32 	%r1903, %r1902, %r1897;
	add.s32 	%r1904, %r1903, 1859775393;
	shf.l.wrap.b32 	%r1905, %r1880, %r1880, 30;
	xor.b32  	%r1906, %r1813, %r1873;
	xor.b32  	%r1907, %r1906, %r1741;
	xor.b32  	%r1908, %r1907, %r1717;
	shf.l.wrap.b32 	%r1909, %r1908, %r1908, 1;
	xor.b32  	%r1910, %r1905, %r1893;
	xor.b32  	%r1911, %r1910, %r1892;
	shf.l.wrap.b32 	%r1912, %r1904, %r1904, 5;
	add.s32 	%r1913, %r1911, %r1912;
	add.s32 	%r1914, %r1913, %r1881;
	add.s32 	%r1915, %r1914, %r1909;
	add.s32 	%r1916, %r1915, 1859775393;
	shf.l.wrap.b32 	%r1917, %r1892, %r1892, 30;
	xor.b32  	%r1918, %r1825, %r1885;
	xor.b32  	%r1919, %r1918, %r1753;
	xor.b32  	%r1920, %r1919, %r1729;
	shf.l.wrap.b32 	%r1921, %r1920, %r1920, 1;
	xor.b32  	%r1922, %r1917, %r1905;
	xor.b32  	%r1923, %r1922, %r1904;
	shf.l.wrap.b32 	%r1924, %r1916, %r1916, 5;
	add.s32 	%r1925, %r1923, %r1924;
	add.s32 	%r1926, %r1925, %r1893;
	add.s32 	%r1927, %r1926, %r1921;
	add.s32 	%r1928, %r1927, 1859775393;
	shf.l.wrap.b32 	%r1929, %r1904, %r1904, 30;
	xor.b32  	%r1930, %r1837, %r1897;
	xor.b32  	%r1931, %r1930, %r1765;
	xor.b32  	%r1932, %r1931, %r1741;
	shf.l.wrap.b32 	%r1933, %r1932, %r1932, 1;
	xor.b32  	%r1934, %r1929, %r1917;
	xor.b32  	%r1935, %r1934, %r1916;
	shf.l.wrap.b32 	%r1936, %r1928, %r1928, 5;
	add.s32 	%r1937, %r1935, %r1936;
	add.s32 	%r1938, %r1937, %r1905;
	add.s32 	%r1939, %r1938, %r1933;
	add.s32 	%r1940, %r1939, 1859775393;
	shf.l.wrap.b32 	%r1941, %r1916, %r1916, 30;
	xor.b32  	%r1942, %r1849, %r1909;
	xor.b32  	%r1943, %r1942, %r1777;
	xor.b32  	%r1944, %r1943, %r1753;
	shf.l.wrap.b32 	%r1945, %r1944, %r1944, 1;
	xor.b32  	%r1946, %r1941, %r1929;
	xor.b32  	%r1947, %r1946, %r1928;
	shf.l.wrap.b32 	%r1948, %r1940, %r1940, 5;
	add.s32 	%r1949, %r1947, %r1948;
	add.s32 	%r1950, %r1949, %r1917;
	add.s32 	%r1951, %r1950, %r1945;
	add.s32 	%r1952, %r1951, 1859775393;
	shf.l.wrap.b32 	%r1953, %r1928, %r1928, 30;
	xor.b32  	%r1954, %r1861, %r1921;
	xor.b32  	%r1955, %r1954, %r1789;
	xor.b32  	%r1956, %r1955, %r1765;
	shf.l.wrap.b32 	%r1957, %r1956, %r1956, 1;
	or.b32  	%r1958, %r1953, %r1941;
	and.b32  	%r1959, %r1940, %r1958;
	and.b32  	%r1960, %r1953, %r1941;
	or.b32  	%r1961, %r1959, %r1960;
	shf.l.wrap.b32 	%r1962, %r1952, %r1952, 5;
	add.s32 	%r1963, %r1961, %r1962;
	add.s32 	%r1964, %r1963, %r1929;
	add.s32 	%r1965, %r1964, %r1957;
	add.s32 	%r1966, %r1965, -1894007588;
	shf.l.wrap.b32 	%r1967, %r1940, %r1940, 30;
	xor.b32  	%r1968, %r1873, %r1933;
	xor.b32  	%r1969, %r1968, %r1801;
	xor.b32  	%r1970, %r1969, %r1777;
	shf.l.wrap.b32 	%r1971, %r1970, %r1970, 1;
	or.b32  	%r1972, %r1967, %r1953;
	and.b32  	%r1973, %r1952, %r1972;
	and.b32  	%r1974, %r1967, %r1953;
	or.b32  	%r1975, %r1973, %r1974;
	shf.l.wrap.b32 	%r1976, %r1966, %r1966, 5;
	add.s32 	%r1977, %r1975, %r1976;
	add.s32 	%r1978, %r1977, %r1941;
	add.s32 	%r1979, %r1978, %r1971;
	add.s32 	%r1980, %r1979, -1894007588;
	shf.l.wrap.b32 	%r1981, %r1952, %r1952, 30;
	xor.b32  	%r1982, %r1885, %r1945;
	xor.b32  	%r1983, %r1982, %r1813;
	xor.b32  	%r1984, %r1983, %r1789;
	shf.l.wrap.b32 	%r1985, %r1984, %r1984, 1;
	or.b32  	%r1986, %r1981, %r1967;
	and.b32  	%r1987, %r1966, %r1986;
	and.b32  	%r1988, %r1981, %r1967;
	or.b32  	%r1989, %r1987, %r1988;
	shf.l.wrap.b32 	%r1990, %r1980, %r1980, 5;
	add.s32 	%r1991, %r1989, %r1990;
	add.s32 	%r1992, %r1991, %r1953;
	add.s32 	%r1993, %r1992, %r1985;
	add.s32 	%r1994, %r1993, -1894007588;
	shf.l.wrap.b32 	%r1995, %r1966, %r1966, 30;
	xor.b32  	%r1996, %r1897, %r1957;
	xor.b32  	%r1997, %r1996, %r1825;
	xor.b32  	%r1998, %r1997, %r1801;
	shf.l.wrap.b32 	%r1999, %r1998, %r1998, 1;
	or.b32  	%r2000, %r1995, %r1981;
	and.b32  	%r2001, %r1980, %r2000;
	and.b32  	%r2002, %r1995, %r1981;
	or.b32  	%r2003, %r2001, %r2002;
	shf.l.wrap.b32 	%r2004, %r1994, %r1994, 5;
	add.s32 	%r2005, %r2003, %r2004;
	add.s32 	%r2006, %r2005, %r1967;
	add.s32 	%r2007, %r2006, %r1999;
	add.s32 	%r2008, %r2007, -1894007588;
	shf.l.wrap.b32 	%r2009, %r1980, %r1980, 30;
	xor.b32  	%r2010, %r1909, %r1971;
	xor.b32  	%r2011, %r2010, %r1837;
	xor.b32  	%r2012, %r2011, %r1813;
	shf.l.wrap.b32 	%r2013, %r2012, %r2012, 1;
	or.b32  	%r2014, %r2009, %r1995;
	and.b32  	%r2015, %r1994, %r2014;
	and.b32  	%r2016, %r2009, %r1995;
	or.b32  	%r2017, %r2015, %r2016;
	shf.l.wrap.b32 	%r2018, %r2008, %r2008, 5;
	add.s32 	%r2019, %r2017, %r2018;
	add.s32 	%r2020, %r2019, %r1981;
	add.s32 	%r2021, %r2020, %r2013;
	add.s32 	%r2022, %r2021, -1894007588;
	shf.l.wrap.b32 	%r2023, %r1994, %r1994, 30;
	xor.b32  	%r2024, %r1921, %r1985;
	xor.b32  	%r2025, %r2024, %r1849;
	xor.b32  	%r2026, %r2025, %r1825;
	shf.l.wrap.b32 	%r2027, %r2026, %r2026, 1;
	or.b32  	%r2028, %r2023, %r2009;
	and.b32  	%r2029, %r2008, %r2028;
	and.b32  	%r2030, %r2023, %r2009;
	or.b32  	%r2031, %r2029, %r2030;
	shf.l.wrap.b32 	%r2032, %r2022, %r2022, 5;
	add.s32 	%r2033, %r2031, %r2032;
	add.s32 	%r2034, %r2033, %r1995;
	add.s32 	%r2035, %r2034, %r2027;
	add.s32 	%r2036, %r2035, -1894007588;
	shf.l.wrap.b32 	%r2037, %r2008, %r2008, 30;
	xor.b32  	%r2038, %r1933, %r1999;
	xor.b32  	%r2039, %r2038, %r1861;
	xor.b32  	%r2040, %r2039, %r1837;
	shf.l.wrap.b32 	%r2041, %r2040, %r2040, 1;
	or.b32  	%r2042, %r2037, %r2023;
	and.b32  	%r2043, %r2022, %r2042;
	and.b32  	%r2044, %r2037, %r2023;
	or.b32  	%r2045, %r2043, %r2044;
	shf.l.wrap.b32 	%r2046, %r2036, %r2036, 5;
	add.s32 	%r2047, %r2045, %r2046;
	add.s32 	%r2048, %r2047, %r2009;
	add.s32 	%r2049, %r2048, %r2041;
	add.s32 	%r2050, %r2049, -1894007588;
	shf.l.wrap.b32 	%r2051, %r2022, %r2022, 30;
	xor.b32  	%r2052, %r1945, %r2013;
	xor.b32  	%r2053, %r2052, %r1873;
	xor.b32  	%r2054, %r2053, %r1849;
	shf.l.wrap.b32 	%r2055, %r2054, %r2054, 1;
	or.b32  	%r2056, %r2051, %r2037;
	and.b32  	%r2057, %r2036, %r2056;
	and.b32  	%r2058, %r2051, %r2037;
	or.b32  	%r2059, %r2057, %r2058;
	shf.l.wrap.b32 	%r2060, %r2050, %r2050, 5;
	add.s32 	%r2061, %r2059, %r2060;
	add.s32 	%r2062, %r2061, %r2023;
	add.s32 	%r2063, %r2062, %r2055;
	add.s32 	%r2064, %r2063, -1894007588;
	shf.l.wrap.b32 	%r2065, %r2036, %r2036, 30;
	xor.b32  	%r2066, %r1957, %r2027;
	xor.b32  	%r2067, %r2066, %r1885;
	xor.b32  	%r2068, %r2067, %r1861;
	shf.l.wrap.b32 	%r2069, %r2068, %r2068, 1;
	or.b32  	%r2070, %r2065, %r2051;
	and.b32  	%r2071, %r2050, %r2070;
	and.b32  	%r2072, %r2065, %r2051;
	or.b32  	%r2073, %r2071, %r2072;
	shf.l.wrap.b32 	%r2074, %r2064, %r2064, 5;
	add.s32 	%r2075, %r2073, %r2074;
	add.s32 	%r2076, %r2075, %r2037;
	add.s32 	%r2077, %r2076, %r2069;
	add.s32 	%r2078, %r2077, -1894007588;
	shf.l.wrap.b32 	%r2079, %r2050, %r2050, 30;
	xor.b32  	%r2080, %r1971, %r2041;
	xor.b32  	%r2081, %r2080, %r1897;
	xor.b32  	%r2082, %r2081, %r1873;
	shf.l.wrap.b32 	%r2083, %r2082, %r2082, 1;
	or.b32  	%r2084, %r2079, %r2065;
	and.b32  	%r2085, %r2064, %r2084;
	and.b32  	%r2086, %r2079, %r2065;
	or.b32  	%r2087, %r2085, %r2086;
	shf.l.wrap.b32 	%r2088, %r2078, %r2078, 5;
	add.s32 	%r2089, %r2087, %r2088;
	add.s32 	%r2090, %r2089, %r2051;
	add.s32 	%r2091, %r2090, %r2083;
	add.s32 	%r2092, %r2091, -1894007588;
	shf.l.wrap.b32 	%r2093, %r2064, %r2064, 30;
	xor.b32  	%r2094, %r1985, %r2055;
	xor.b32  	%r2095, %r2094, %r1909;
	xor.b32  	%r2096, %r2095, %r1885;
	shf.l.wrap.b32 	%r2097, %r2096, %r2096, 1;
	or.b32  	%r2098, %r2093, %r2079;
	and.b32  	%r2099, %r2078, %r2098;
	and.b32  	%r2100, %r2093, %r2079;
	or.b32  	%r2101, %r2099, %r2100;
	shf.l.wrap.b32 	%r2102, %r2092, %r2092, 5;
	add.s32 	%r2103, %r2101, %r2102;
	add.s32 	%r2104, %r2103, %r2065;
	add.s32 	%r2105, %r2104, %r2097;
	add.s32 	%r2106, %r2105, -1894007588;
	shf.l.wrap.b32 	%r2107, %r2078, %r2078, 30;
	xor.b32  	%r2108, %r1999, %r2069;
	xor.b32  	%r2109, %r2108, %r1921;
	xor.b32  	%r2110, %r2109, %r1897;
	shf.l.wrap.b32 	%r2111, %r2110, %r2110, 1;
	or.b32  	%r2112, %r2107, %r2093;
	and.b32  	%r2113, %r2092, %r2112;
	and.b32  	%r2114, %r2107, %r2093;
	or.b32  	%r2115, %r2113, %r2114;
	shf.l.wrap.b32 	%r2116, %r2106, %r2106, 5;
	add.s32 	%r2117, %r2115, %r2116;
	add.s32 	%r2118, %r2117, %r2079;
	add.s32 	%r2119, %r2118, %r2111;
	add.s32 	%r2120, %r2119, -1894007588;
	shf.l.wrap.b32 	%r2121, %r2092, %r2092, 30;
	xor.b32  	%r2122, %r2013, %r2083;
	xor.b32  	%r2123, %r2122, %r1933;
	xor.b32  	%r2124, %r2123, %r1909;
	shf.l.wrap.b32 	%r2125, %r2124, %r2124, 1;
	or.b32  	%r2126, %r2121, %r2107;
	and.b32  	%r2127, %r2106, %r2126;
	and.b32  	%r2128, %r2121, %r2107;
	or.b32  	%r2129, %r2127, %r2128;
	shf.l.wrap.b32 	%r2130, %r2120, %r2120, 5;
	add.s32 	%r2131, %r2129, %r2130;
	add.s32 	%r2132, %r2131, %r2093;
	add.s32 	%r2133, %r2132, %r2125;
	add.s32 	%r2134, %r2133, -1894007588;
	shf.l.wrap.b32 	%r2135, %r2106, %r2106, 30;
	xor.b32  	%r2136, %r2027, %r2097;
	xor.b32  	%r2137, %r2136, %r1945;
	xor.b32  	%r2138, %r2137, %r1921;
	shf.l.wrap.b32 	%r2139, %r2138, %r2138, 1;
	or.b32  	%r2140, %r2135, %r2121;
	and.b32  	%r2141, %r2120, %r2140;
	and.b32  	%r2142, %r2135, %r2121;
	or.b32  	%r2143, %r2141, %r2142;
	shf.l.wrap.b32 	%r2144, %r2134, %r2134, 5;
	add.s32 	%r2145, %r2143, %r2144;
	add.s32 	%r2146, %r2145, %r2107;
	add.s32 	%r2147, %r2146, %r2139;
	add.s32 	%r2148, %r2147, -1894007588;
	shf.l.wrap.b32 	%r2149, %r2120, %r2120, 30;
	xor.b32  	%r2150, %r2041, %r2111;
	xor.b32  	%r2151, %r2150, %r1957;
	xor.b32  	%r2152, %r2151, %r1933;
	shf.l.wrap.b32 	%r2153, %r2152, %r2152, 1;
	or.b32  	%r2154, %r2149, %r2135;
	and.b32  	%r2155, %r2134, %r2154;
	and.b32  	%r2156, %r2149, %r2135;
	or.b32  	%r2157, %r2155, %r2156;
	shf.l.wrap.b32 	%r2158, %r2148, %r2148, 5;
	add.s32 	%r2159, %r2157, %r2158;
	add.s32 	%r2160, %r2159, %r2121;
	add.s32 	%r2161, %r2160, %r2153;
	add.s32 	%r2162, %r2161, -1894007588;
	shf.l.wrap.b32 	%r2163, %r2134, %r2134, 30;
	xor.b32  	%r2164, %r2055, %r2125;
	xor.b32  	%r2165, %r2164, %r1971;
	xor.b32  	%r2166, %r2165, %r1945;
	shf.l.wrap.b32 	%r2167, %r2166, %r2166, 1;
	or.b32  	%r2168, %r2163, %r2149;
	and.b32  	%r2169, %r2148, %r2168;
	and.b32  	%r2170, %r2163, %r2149;
	or.b32  	%r2171, %r2169, %r2170;
	shf.l.wrap.b32 	%r2172, %r2162, %r2162, 5;
	add.s32 	%r2173, %r2171, %r2172;
	add.s32 	%r2174, %r2173, %r2135;
	add.s32 	%r2175, %r2174, %r2167;
	add.s32 	%r2176, %r2175, -1894007588;
	shf.l.wrap.b32 	%r2177, %r2148, %r2148, 30;
	xor.b32  	%r2178, %r2069, %r2139;
	xor.b32  	%r2179, %r2178, %r1985;
	xor.b32  	%r2180, %r2179, %r1957;
	shf.l.wrap.b32 	%r2181, %r2180, %r2180, 1;
	or.b32  	%r2182, %r2177, %r2163;
	and.b32  	%r2183, %r2162, %r2182;
	and.b32  	%r2184, %r2177, %r2163;
	or.b32  	%r2185, %r2183, %r2184;
	shf.l.wrap.b32 	%r2186, %r2176, %r2176, 5;
	add.s32 	%r2187, %r2185, %r2186;
	add.s32 	%r2188, %r2187, %r2149;
	add.s32 	%r2189, %r2188, %r2181;
	add.s32 	%r2190, %r2189, -1894007588;
	shf.l.wrap.b32 	%r2191, %r2162, %r2162, 30;
	xor.b32  	%r2192, %r2083, %r2153;
	xor.b32  	%r2193, %r2192, %r1999;
	xor.b32  	%r2194, %r2193, %r1971;
	shf.l.wrap.b32 	%r2195, %r2194, %r2194, 1;
	or.b32  	%r2196, %r2191, %r2177;
	and.b32  	%r2197, %r2176, %r2196;
	and.b32  	%r2198, %r2191, %r2177;
	or.b32  	%r2199, %r2197, %r2198;
	shf.l.wrap.b32 	%r2200, %r2190, %r2190, 5;
	add.s32 	%r2201, %r2199, %r2200;
	add.s32 	%r2202, %r2201, %r2163;
	add.s32 	%r2203, %r2202, %r2195;
	add.s32 	%r2204, %r2203, -1894007588;
	shf.l.wrap.b32 	%r2205, %r2176, %r2176, 30;
	xor.b32  	%r2206, %r2097, %r2167;
	xor.b32  	%r2207, %r2206, %r2013;
	xor.b32  	%r2208, %r2207, %r1985;
	shf.l.wrap.b32 	%r2209, %r2208, %r2208, 1;
	or.b32  	%r2210, %r2205, %r2191;
	and.b32  	%r2211, %r2190, %r2210;
	and.b32  	%r2212, %r2205, %r2191;
	or.b32  	%r2213, %r2211, %r2212;
	shf.l.wrap.b32 	%r2214, %r2204, %r2204, 5;
	add.s32 	%r2215, %r2213, %r2214;
	add.s32 	%r2216, %r2215, %r2177;
	add.s32 	%r2217, %r2216, %r2209;
	add.s32 	%r2218, %r2217, -1894007588;
	shf.l.wrap.b32 	%r2219, %r2190, %r2190, 30;
	xor.b32  	%r2220, %r2111, %r2181;
	xor.b32  	%r2221, %r2220, %r2027;
	xor.b32  	%r2222, %r2221, %r1999;
	shf.l.wrap.b32 	%r2223, %r2222, %r2222, 1;
	or.b32  	%r2224, %r2219, %r2205;
	and.b32  	%r2225, %r2204, %r2224;
	and.b32  	%r2226, %r2219, %r2205;
	or.b32  	%r2227, %r2225, %r2226;
	shf.l.wrap.b32 	%r2228, %r2218, %r2218, 5;
	add.s32 	%r2229, %r2227, %r2228;
	add.s32 	%r2230, %r2229, %r2191;
	add.s32 	%r2231, %r2230, %r2223;
	add.s32 	%r2232, %r2231, -1894007588;
	shf.l.wrap.b32 	%r2233, %r2204, %r2204, 30;
	xor.b32  	%r2234, %r2125, %r2195;
	xor.b32  	%r2235, %r2234, %r2041;
	xor.b32  	%r2236, %r2235, %r2013;
	shf.l.wrap.b32 	%r2237, %r2236, %r2236, 1;
	xor.b32  	%r2238, %r2233, %r2219;
	xor.b32  	%r2239, %r2238, %r2218;
	shf.l.wrap.b32 	%r2240, %r2232, %r2232, 5;
	add.s32 	%r2241, %r2239, %r2240;
	add.s32 	%r2242, %r2241, %r2205;
	add.s32 	%r2243, %r2242, %r2237;
	add.s32 	%r2244, %r2243, -899497514;
	shf.l.wrap.b32 	%r2245, %r2218, %r2218, 30;
	xor.b32  	%r2246, %r2139, %r2209;
	xor.b32  	%r2247, %r2246, %r2055;
	xor.b32  	%r2248, %r2247, %r2027;
	shf.l.wrap.b32 	%r2249, %r2248, %r2248, 1;
	xor.b32  	%r2250, %r2245, %r2233;
	xor.b32  	%r2251, %r2250, %r2232;
	shf.l.wrap.b32 	%r2252, %r2244, %r2244, 5;
	add.s32 	%r2253, %r2251, %r2252;
	add.s32 	%r2254, %r2253, %r2219;
	add.s32 	%r2255, %r2254, %r2249;
	add.s32 	%r2256, %r2255, -899497514;
	shf.l.wrap.b32 	%r2257, %r2232, %r2232, 30;
	xor.b32  	%r2258, %r2153, %r2223;
	xor.b32  	%r2259, %r2258, %r2069;
	xor.b32  	%r2260, %r2259, %r2041;
	shf.l.wrap.b32 	%r2261, %r2260, %r2260, 1;
	xor.b32  	%r2262, %r2257, %r2245;
	xor.b32  	%r2263, %r2262, %r2244;
	shf.l.wrap.b32 	%r2264, %r2256, %r2256, 5;
	add.s32 	%r2265, %r2263, %r2264;
	add.s32 	%r2266, %r2265, %r2233;
	add.s32 	%r2267, %r2266, %r2261;
	add.s32 	%r2268, %r2267, -899497514;
	shf.l.wrap.b32 	%r2269, %r2244, %r2244, 30;
	xor.b32  	%r2270, %r2167, %r2237;
	xor.b32  	%r2271, %r2270, %r2083;
	xor.b32  	%r2272, %r2271, %r2055;
	shf.l.wrap.b32 	%r2273, %r2272, %r2272, 1;
	xor.b32  	%r2274, %r2269, %r2257;
	xor.b32  	%r2275, %r2274, %r2256;
	shf.l.wrap.b32 	%r2276, %r2268, %r2268, 5;
	add.s32 	%r2277, %r2275, %r2276;
	add.s32 	%r2278, %r2277, %r2245;
	add.s32 	%r2279, %r2278, %r2273;
	add.s32 	%r2280, %r2279, -899497514;
	shf.l.wrap.b32 	%r2281, %r2256, %r2256, 30;
	xor.b32  	%r2282, %r2181, %r2249;
	xor.b32  	%r2283, %r2282, %r2097;
	xor.b32  	%r2284, %r2283, %r2069;
	shf.l.wrap.b32 	%r2285, %r2284, %r2284, 1;
	xor.b32  	%r2286, %r2281, %r2269;
	xor.b32  	%r2287, %r2286, %r2268;
	shf.l.wrap.b32 	%r2288, %r2280, %r2280, 5;
	add.s32 	%r2289, %r2287, %r2288;
	add.s32 	%r2290, %r2289, %r2257;
	add.s32 	%r2291, %r2290, %r2285;
	add.s32 	%r2292, %r2291, -899497514;
	shf.l.wrap.b32 	%r2293, %r2268, %r2268, 30;
	xor.b32  	%r2294, %r2195, %r2261;
	xor.b32  	%r2295, %r2294, %r2111;
	xor.b32  	%r2296, %r2295, %r2083;
	shf.l.wrap.b32 	%r2297, %r2296, %r2296, 1;
	xor.b32  	%r2298, %r2293, %r2281;
	xor.b32  	%r2299, %r2298, %r2280;
	shf.l.wrap.b32 	%r2300, %r2292, %r2292, 5;
	add.s32 	%r2301, %r2299, %r2300;
	add.s32 	%r2302, %r2301, %r2269;
	add.s32 	%r2303, %r2302, %r2297;
	add.s32 	%r2304, %r2303, -899497514;
	shf.l.wrap.b32 	%r2305, %r2280, %r2280, 30;
	xor.b32  	%r2306, %r2209, %r2273;
	xor.b32  	%r2307, %r2306, %r2125;
	xor.b32  	%r2308, %r2307, %r2097;
	shf.l.wrap.b32 	%r2309, %r2308, %r2308, 1;
	xor.b32  	%r2310, %r2305, %r2293;
	xor.b32  	%r2311, %r2310, %r2292;
	shf.l.wrap.b32 	%r2312, %r2304, %r2304, 5;
	add.s32 	%r2313, %r2311, %r2312;
	add.s32 	%r2314, %r2313, %r2281;
	add.s32 	%r2315, %r2314, %r2309;
	add.s32 	%r2316, %r2315, -899497514;
	shf.l.wrap.b32 	%r2317, %r2292, %r2292, 30;
	xor.b32  	%r2318, %r2223, %r2285;
	xor.b32  	%r2319, %r2318, %r2139;
	xor.b32  	%r2320, %r2319, %r2111;
	shf.l.wrap.b32 	%r2321, %r2320, %r2320, 1;
	xor.b32  	%r2322, %r2317, %r2305;
	xor.b32  	%r2323, %r2322, %r2304;
	shf.l.wrap.b32 	%r2324, %r2316, %r2316, 5;
	add.s32 	%r2325, %r2323, %r2324;
	add.s32 	%r2326, %r2325, %r2293;
	add.s32 	%r2327, %r2326, %r2321;
	add.s32 	%r2328, %r2327, -899497514;
	shf.l.wrap.b32 	%r2329, %r2304, %r2304, 30;
	xor.b32  	%r2330, %r2237, %r2297;
	xor.b32  	%r2331, %r2330, %r2153;
	xor.b32  	%r2332, %r2331, %r2125;
	shf.l.wrap.b32 	%r2333, %r2332, %r2332, 1;
	xor.b32  	%r2334, %r2329, %r2317;
	xor.b32  	%r2335, %r2334, %r2316;
	shf.l.wrap.b32 	%r2336, %r2328, %r2328, 5;
	add.s32 	%r2337, %r2335, %r2336;
	add.s32 	%r2338, %r2337, %r2305;
	add.s32 	%r2339, %r2338, %r2333;
	add.s32 	%r2340, %r2339, -899497514;
	shf.l.wrap.b32 	%r2341, %r2316, %r2316, 30;
	xor.b32  	%r2342, %r2249, %r2309;
	xor.b32  	%r2343, %r2342, %r2167;
	xor.b32  	%r2344, %r2343, %r2139;
	shf.l.wrap.b32 	%r2345, %r2344, %r2344, 1;
	xor.b32  	%r2346, %r2341, %r2329;
	xor.b32  	%r2347, %r2346, %r2328;
	shf.l.wrap.b32 	%r2348, %r2340, %r2340, 5;
	add.s32 	%r2349, %r2347, %r2348;
	add.s32 	%r2350, %r2349, %r2317;
	add.s32 	%r2351, %r2350, %r2345;
	add.s32 	%r2352, %r2351, -899497514;
	shf.l.wrap.b32 	%r2353, %r2328, %r2328, 30;
	xor.b32  	%r2354, %r2261, %r2321;
	xor.b32  	%r2355, %r2354, %r2181;
	xor.b32  	%r2356, %r2355, %r2153;
	shf.l.wrap.b32 	%r2357, %r2356, %r2356, 1;
	xor.b32  	%r2358, %r2353, %r2341;
	xor.b32  	%r2359, %r2358, %r2340;
	shf.l.wrap.b32 	%r2360, %r2352, %r2352, 5;
	add.s32 	%r2361, %r2359, %r2360;
	add.s32 	%r2362, %r2361, %r2329;
	add.s32 	%r2363, %r2362, %r2357;
	add.s32 	%r2364, %r2363, -899497514;
	shf.l.wrap.b32 	%r2365, %r2340, %r2340, 30;
	xor.b32  	%r2366, %r2273, %r2333;
	xor.b32  	%r2367, %r2366, %r2195;
	xor.b32  	%r2368, %r2367, %r2167;
	shf.l.wrap.b32 	%r2369, %r2368, %r2368, 1;
	xor.b32  	%r2370, %r2365, %r2353;
	xor.b32  	%r2371, %r2370, %r2352;
	shf.l.wrap.b32 	%r2372, %r2364, %r2364, 5;
	add.s32 	%r2373, %r2371, %r2372;
	add.s32 	%r2374, %r2373, %r2341;
	add.s32 	%r2375, %r2374, %r2369;
	add.s32 	%r2376, %r2375, -899497514;
	shf.l.wrap.b32 	%r2377, %r2352, %r2352, 30;
	xor.b32  	%r2378, %r2285, %r2345;
	xor.b32  	%r2379, %r2378, %r2209;
	xor.b32  	%r2380, %r2379, %r2181;
	shf.l.wrap.b32 	%r2381, %r2380, %r2380, 1;
	xor.b32  	%r2382, %r2377, %r2365;
	xor.b32  	%r2383, %r2382, %r2364;
	shf.l.wrap.b32 	%r2384, %r2376, %r2376, 5;
	add.s32 	%r2385, %r2383, %r2384;
	add.s32 	%r2386, %r2385, %r2353;
	add.s32 	%r2387, %r2386, %r2381;
	add.s32 	%r2388, %r2387, -899497514;
	shf.l.wrap.b32 	%r2389, %r2364, %r2364, 30;
	xor.b32  	%r2390, %r2297, %r2357;
	xor.b32  	%r2391, %r2390, %r2223;
	xor.b32  	%r2392, %r2391, %r2195;
	shf.l.wrap.b32 	%r2393, %r2392, %r2392, 1;
	xor.b32  	%r2394, %r2389, %r2377;
	xor.b32  	%r2395, %r2394, %r2376;
	shf.l.wrap.b32 	%r2396, %r2388, %r2388, 5;
	add.s32 	%r2397, %r2395, %r2396;
	add.s32 	%r2398, %r2397, %r2365;
	add.s32 	%r2399, %r2398, %r2393;
	add.s32 	%r2400, %r2399, -899497514;
	shf.l.wrap.b32 	%r2401, %r2376, %r2376, 30;
	xor.b32  	%r2402, %r2309, %r2369;
	xor.b32  	%r2403, %r2402, %r2237;
	xor.b32  	%r2404, %r2403, %r2209;
	shf.l.wrap.b32 	%r2405, %r2404, %r2404, 1;
	xor.b32  	%r2406, %r2401, %r2389;
	xor.b32  	%r2407, %r2406, %r2388;
	shf.l.wrap.b32 	%r2408, %r2400, %r2400, 5;
	add.s32 	%r2409, %r2407, %r2408;
	add.s32 	%r2410, %r2409, %r2377;
	add.s32 	%r2411, %r2410, %r2405;
	add.s32 	%r2412, %r2411, -899497514;
	shf.l.wrap.b32 	%r2413, %r2388, %r2388, 30;
	xor.b32  	%r2414, %r2321, %r2381;
	xor.b32  	%r2415, %r2414, %r2249;
	xor.b32  	%r2416, %r2415, %r2223;
	shf.l.wrap.b32 	%r2417, %r2416, %r2416, 1;
	xor.b32  	%r2418, %r2413, %r2401;
	xor.b32  	%r2419, %r2418, %r2400;
	shf.l.wrap.b32 	%r2420, %r2412, %r2412, 5;
	add.s32 	%r2421, %r2419, %r2420;
	add.s32 	%r2422, %r2421, %r2389;
	add.s32 	%r2423, %r2422, %r2417;
	add.s32 	%r2424, %r2423, -899497514;
	shf.l.wrap.b32 	%r2425, %r2400, %r2400, 30;
	xor.b32  	%r2426, %r2333, %r2393;
	xor.b32  	%r2427, %r2426, %r2261;
	xor.b32  	%r2428, %r2427, %r2237;
	shf.l.wrap.b32 	%r2429, %r2428, %r2428, 1;
	xor.b32  	%r2430, %r2425, %r2413;
	xor.b32  	%r2431, %r2430, %r2412;
	shf.l.wrap.b32 	%r2432, %r2424, %r2424, 5;
	add.s32 	%r2433, %r2431, %r2432;
	add.s32 	%r2434, %r2433, %r2401;
	add.s32 	%r2435, %r2434, %r2429;
	add.s32 	%r2436, %r2435, -899497514;
	shf.l.wrap.b32 	%r2437, %r2412, %r2412, 30;
	xor.b32  	%r2438, %r2345, %r2405;
	xor.b32  	%r2439, %r2438, %r2273;
	xor.b32  	%r2440, %r2439, %r2249;
	shf.l.wrap.b32 	%r2441, %r2440, %r2440, 1;
	xor.b32  	%r2442, %r2437, %r2425;
	xor.b32  	%r2443, %r2442, %r2424;
	shf.l.wrap.b32 	%r2444, %r2436, %r2436, 5;
	add.s32 	%r2445, %r2443, %r2444;
	add.s32 	%r2446, %r2445, %r2413;
	add.s32 	%r2447, %r2446, %r2441;
	add.s32 	%r2448, %r2447, -899497514;
	shf.l.wrap.b32 	%r2449, %r2424, %r2424, 30;
	xor.b32  	%r2450, %r2357, %r2417;
	xor.b32  	%r2451, %r2450, %r2285;
	xor.b32  	%r2452, %r2451, %r2261;
	shf.l.wrap.b32 	%r2453, %r2452, %r2452, 1;
	xor.b32  	%r2454, %r2449, %r2437;
	xor.b32  	%r2455, %r2454, %r2436;
	shf.l.wrap.b32 	%r2456, %r2448, %r2448, 5;
	add.s32 	%r2457, %r2455, %r2456;
	add.s32 	%r2458, %r2457, %r2425;
	add.s32 	%r2459, %r2458, %r2453;
	add.s32 	%r2460, %r2459, -899497514;
	shf.l.wrap.b32 	%r2461, %r2436, %r2436, 30;
	xor.b32  	%r2462, %r2369, %r2429;
	xor.b32  	%r2463, %r2462, %r2297;
	xor.b32  	%r2464, %r2463, %r2273;
	shf.l.wrap.b32 	%r2465, %r2464, %r2464, 1;
	xor.b32  	%r2466, %r2461, %r2449;
	xor.b32  	%r2467, %r2466, %r2448;
	shf.l.wrap.b32 	%r2468, %r2460, %r2460, 5;
	add.s32 	%r2469, %r2467, %r2468;
	add.s32 	%r2470, %r2469, %r2437;
	add.s32 	%r2471, %r2470, %r2465;
	add.s32 	%r2472, %r2471, %r2531;
	shf.l.wrap.b32 	%r2473, %r2448, %r2448, 30;
	add.s32 	%r2531, %r2472, -899497514;
	add.s32 	%r2532, %r2460, %r2532;
	add.s32 	%r2533, %r2473, %r2533;
	add.s32 	%r2534, %r2461, %r2534;
	add.s32 	%r2535, %r2449, %r2535;
	add.s32 	%r2526, %r2526, 1;
	setp.ne.s32 	%p34, %r2526, %r80;
	@%p34 bra 	$L__BB0_34;
$L__BB0_48:
	shr.u32 	%r2536, %r2531, 24;
	setp.gt.u32 	%p35, %r2531, 16777215;
	mov.b16 	%rs97, 0;
	@%p35 bra 	$L__BB0_68;
	shr.u32 	%r2536, %r2531, 16;
	setp.gt.u32 	%p36, %r2531, 65535;
	mov.b16 	%rs97, 8;
	@%p36 bra 	$L__BB0_68;
	shr.u32 	%r2536, %r2531, 8;
	setp.gt.u32 	%p37, %r2531, 255;
	mov.b16 	%rs97, 16;
	@%p37 bra 	$L__BB0_68;
	setp.ne.s32 	%p38, %r2531, 0;
	mov.b16 	%rs97, 24;
	mov.u32 	%r2536, %r2531;
	@%p38 bra 	$L__BB0_68;
	shr.u32 	%r2536, %r2532, 24;
	setp.gt.u32 	%p39, %r2532, 16777215;
	mov.b16 	%rs97, 32;
	@%p39 bra 	$L__BB0_68;
	shr.u32 	%r2536, %r2532, 16;
	setp.gt.u32 	%p40, %r2532, 65535;
	mov.b16 	%rs97, 40;
	@%p40 bra 	$L__BB0_68;
	shr.u32 	%r2536, %r2532, 8;
	setp.gt.u32 	%p41, %r2532, 255;
	mov.b16 	%rs97, 48;
	@%p41 bra 	$L__BB0_68;
	setp.ne.s32 	%p42, %r2532, 0;
	mov.b16 	%rs97, 56;
	mov.u32 	%r2536, %r2532;
	@%p42 bra 	$L__BB0_68;
	shr.u32 	%r2536, %r2533, 24;
	setp.gt.u32 	%p43, %r2533, 16777215;
	mov.b16 	%rs97, 64;
	@%p43 bra 	$L__BB0_68;
	shr.u32 	%r2536, %r2533, 16;
	setp.gt.u32 	%p44, %r2533, 65535;
	mov.b16 	%rs97, 72;
	@%p44 bra 	$L__BB0_68;
	shr.u32 	%r2536, %r2533, 8;
	setp.gt.u32 	%p45, %r2533, 255;
	mov.b16 	%rs97, 80;
	@%p45 bra 	$L__BB0_68;
	setp.ne.s32 	%p46, %r2533, 0;
	mov.b16 	%rs97, 88;
	mov.u32 	%r2536, %r2533;
	@%p46 bra 	$L__BB0_68;
	shr.u32 	%r2536, %r2534, 24;
	setp.gt.u32 	%p47, %r2534, 16777215;
	mov.b16 	%rs97, 96;
	@%p47 bra 	$L__BB0_68;
	shr.u32 	%r2536, %r2534, 16;
	setp.gt.u32 	%p48, %r2534, 65535;
	mov.b16 	%rs97, 104;
	@%p48 bra 	$L__BB0_68;
	shr.u32 	%r2536, %r2534, 8;
	setp.gt.u32 	%p49, %r2534, 255;
	mov.b16 	%rs97, 112;
	@%p49 bra 	$L__BB0_68;
	setp.ne.s32 	%p50, %r2534, 0;
	mov.b16 	%rs97, 120;
	mov.u32 	%r2536, %r2534;
	@%p50 bra 	$L__BB0_68;
	shr.u32 	%r2536, %r2535, 24;
	setp.gt.u32 	%p51, %r2535, 16777215;
	mov.b16 	%rs97, 128;
	@%p51 bra 	$L__BB0_68;
	shr.u32 	%r2536, %r2535, 16;
	setp.gt.u32 	%p52, %r2535, 65535;
	mov.b16 	%rs97, 136;
	@%p52 bra 	$L__BB0_68;
	shr.u32 	%r2536, %r2535, 8;
	setp.gt.u32 	%p53, %r2535, 255;
	mov.b16 	%rs97, 144;
	@%p53 bra 	$L__BB0_68;
	setp.eq.s32 	%p54, %r2535, 0;
	mov.b16 	%rs97, 152;
	mov.b16 	%rs99, 160;
	mov.u32 	%r2536, %r2535;
	@%p54 bra 	$L__BB0_77;
$L__BB0_68:
	and.b32  	%r2474, %r2536, 1;
	setp.eq.b32 	%p55, %r2474, 1;
	mov.b16 	%rs98, 0;
	@%p55 bra 	$L__BB0_76;
	and.b32  	%r2475, %r2536, 2;
	setp.ne.s32 	%p56, %r2475, 0;
	mov.b16 	%rs98, 1;
	@%p56 bra 	$L__BB0_76;
	and.b32  	%r2476, %r2536, 4;
	setp.ne.s32 	%p57, %r2476, 0;
	mov.b16 	%rs98, 2;
	@%p57 bra 	$L__BB0_76;
	and.b32  	%r2477, %r2536, 8;
	setp.ne.s32 	%p58, %r2477, 0;
	mov.b16 	%rs98, 3;
	@%p58 bra 	$L__BB0_76;
	and.b32  	%r2478, %r2536, 16;
	setp.ne.s32 	%p59, %r2478, 0;
	mov.b16 	%rs98, 4;
	@%p59 bra 	$L__BB0_76;
	and.b32  	%r2479, %r2536, 32;
	setp.ne.s32 	%p60, %r2479, 0;
	mov.b16 	%rs98, 5;
	@%p60 bra 	$L__BB0_76;
	and.b32  	%r2480, %r2536, 64;
	setp.ne.s32 	%p61, %r2480, 0;
	mov.b16 	%rs98, 6;
	@%p61 bra 	$L__BB0_76;
	and.b32  	%r2481, %r2536, 128;
	setp.eq.s32 	%p62, %r2481, 0;
	selp.b16 	%rs98, 8, 7, %p62;
$L__BB0_76:
	add.s16 	%rs99, %rs98, %rs97;
$L__BB0_77:
	ld.param.u64 	%rd88, [sha1_security_level_optimized_param_4];
	cvta.to.global.u64 	%rd85, %rd88;
	mov.u32 	%r2482, %ctaid.x;
	mov.u32 	%r2483, %ntid.x;
	mov.u32 	%r2484, %tid.x;
	mad.lo.s32 	%r2485, %r2482, %r2483, %r2484;
	cvt.s64.s32 	%rd86, %r2485;
	add.s64 	%rd87, %rd85, %rd86;
	st.global.u8 	[%rd87], %rs99;
$L__BB0_78:
	ret;
$L__BB0_79:
	mul.hi.u64 	%rd49, %rd93, -3689348814741910323;
	shr.u64 	%rd18, %rd49, 3;
	mul.lo.s64 	%rd50, %rd18, 10;
	sub.s64 	%rd51, %rd93, %rd50;
	cvt.u16.u64 	%rs28, %rd51;
	add.s16 	%rs29, %rs28, 48;
	add.s32 	%r38, %r2496, 1;
	cvt.u64.u32 	%rd52, %r2496;
	add.s64 	%rd53, %rd1, %rd52;
	st.local.u8 	[%rd53], %rs29;
	setp.lt.u64 	%p17, %rd93, 10;
	mov.u32 	%r2496, %r38;
	mov.u64 	%rd93, %rd18;
	@%p17 bra 	$L__BB0_22;
	bra.uni 	$L__BB0_79;
$L__BB0_80:
	mov.b16 	%rs35, 48;
	st.local.u8 	[%rd12], %rs35;
	mov.b32 	%r2507, 1;
	bra.uni 	$L__BB0_29;

}


// ===== COMPILED SASS (sm_100) =====

	.target	sm_100

	.elftype	@"ET_EXEC"


//--------------------- .note.nv.tkinfo           --------------------------
	.section	.note.nv.tkinfo,"",@"SHT_NOTE"
	.sectionflags	@"SHF_NOTE_NV_TKINFO"
	.tkinfo
        /*0018*/ 	.word	0x00000002
        /*0030*/ 	.string	""
        /*0030*/ 	.string	"ptxas"
        /*0030*/ 	.string	"Cuda compilation tools, release 13.0, V13.0.88"
        /*0030*/ 	.string	"Build cuda_13.0.r13.0/compiler.36424714_0"
        /*0030*/ 	.string	"-arch sm_100 -m 64 "



//--------------------- .note.nv.cuinfo           --------------------------
	.section	.note.nv.cuinfo,"",@"SHT_NOTE"
	.sectionflags	@"SHF_NOTE_NV_CUINFO"
        /*0018*/ 	.short	0x0002
        /*001a*/ 	.short	0x0064
        /*001c*/ 	.short	0x0082
	.zero		2


//--------------------- .nv.info                  --------------------------
	.section	.nv.info,"",@"SHT_CUDA_INFO"
	.align	4


	//----- nvinfo : EIATTR_REGCOUNT
	.align		4
        /*0000*/ 	.byte	0x04, 0x2f
        /*0002*/ 	.short	(.L_1 - .L_0)
	.align		4
.L_0:
        /*0004*/ 	.word	index@(sha1_security_level_optimized)
        /*0008*/ 	.word	0x00000030


	//----- nvinfo : EIATTR_FRAME_SIZE
	.align		4
.L_1:
        /*000c*/ 	.byte	0x04, 0x11
        /*000e*/ 	.short	(.L_3 - .L_2)
	.align		4
.L_2:
        /*0010*/ 	.word	index@(sha1_security_level_optimized)
        /*0014*/ 	.word	0x000000e0


	//----- nvinfo : EIATTR_MIN_STACK_SIZE
	.align		4
.L_3:
        /*0018*/ 	.byte	0x04, 0x12
        /*001a*/ 	.short	(.L_5 - .L_4)
	.align		4
.L_4:
        /*001c*/ 	.word	index@(sha1_security_level_optimized)
        /*0020*/ 	.word	0x000000e0
.L_5:


//--------------------- .nv.compat                --------------------------
	.section	.nv.compat,"",@"SHT_CUDA_COMPAT_INFO"
	.align	4
        /*0000*/ 	.byte	0x02, 0x09, 0x00, 0x00, 0x02, 0x02, 0x01, 0x00, 0x02, 0x05, 0x05, 0x00, 0x03, 0x07, 0x01, 0x01
        /*0010*/ 	.byte	0x02, 0x03, 0x00, 0x00, 0x02, 0x06, 0x01, 0x00, 0x04, 0x0b, 0x08, 0x00, 0x09, 0x00, 0x00, 0x00
        /*0020*/ 	.byte	0x00, 0x00, 0x00, 0x00


//--------------------- .nv.info.sha1_security_level_optimized --------------------------
	.section	.nv.info.sha1_security_level_optimized,"",@"SHT_CUDA_INFO"
	.sectionflags	@""
	.align	4


	//----- nvinfo : EIATTR_CUDA_API_VERSION
	.align		4
        /*0000*/ 	.byte	0x04, 0x37
        /*0002*/ 	.short	(.L_7 - .L_6)
.L_6:
        /*0004*/ 	.word	0x00000082


	//----- nvinfo : EIATTR_KPARAM_INFO
	.align		4
.L_7:
        /*0008*/ 	.byte	0x04, 0x17
        /*000a*/ 	.short	(.L_9 - .L_8)
.L_8:
        /*000c*/ 	.word	0x00000000
        /*0010*/ 	.short	0x0004
        /*0012*/ 	.short	0x0020
        /*0014*/ 	.byte	0x00, 0xf5, 0x21, 0x00


	//----- nvinfo : EIATTR_KPARAM_INFO
	.align		4
.L_9:
        /*0018*/ 	.byte	0x04, 0x17
        /*001a*/ 	.short	(.L_11 - .L_10)
.L_10:
        /*001c*/ 	.word	0x00000000
        /*0020*/ 	.short	0x0003
        /*0022*/ 	.short	0x0018
        /*0024*/ 	.byte	0x00, 0xf0, 0x11, 0x00


	//----- nvinfo : EIATTR_KPARAM_INFO
	.align		4
.L_11:
        /*0028*/ 	.byte	0x04, 0x17
        /*002a*/ 	.short	(.L_13 - .L_12)
.L_12:
        /*002c*/ 	.word	0x00000000
        /*0030*/ 	.short	0x0002
        /*0032*/ 	.short	0x0010
        /*0034*/ 	.byte	0x00, 0xf0, 0x21, 0x00


	//----- nvinfo : EIATTR_KPARAM_INFO
	.align		4
.L_13:
        /*0038*/ 	.byte	0x04, 0x17
        /*003a*/ 	.short	(.L_15 - .L_14)
.L_14:
        /*003c*/ 	.word	0x00000000
        /*0040*/ 	.short	0x0001
        /*0042*/ 	.short	0x0008
        /*0044*/ 	.byte	0x00, 0xf0, 0x11, 0x00


	//----- nvinfo : EIATTR_KPARAM_INFO
	.align		4
.L_15:
        /*0048*/ 	.byte	0x04, 0x17
        /*004a*/ 	.short	(.L_17 - .L_16)
.L_16:
        /*004c*/ 	.word	0x00000000
        /*0050*/ 	.short	0x0000
        /*0052*/ 	.short	0x0000
        /*0054*/ 	.byte	0x00, 0xf5, 0x21, 0x00


	//----- nvinfo : EIATTR_SPARSE_MMA_MASK
	.align		4
.L_17:
        /*0058*/ 	.byte	0x03, 0x50
        /*005a*/ 	.short	0x0000


	//----- nvinfo : EIATTR_MAXREG_COUNT
	.align		4
        /*005c*/ 	.byte	0x03, 0x1b
        /*005e*/ 	.short	0x00ff


	//----- nvinfo : EIATTR_NUM_BARRIERS
	.align		4
        /*0060*/ 	.byte	0x02, 0x4c
        /*0062*/ 	.byte	0x01
	.zero		1


	//----- nvinfo : EIATTR_MERCURY_ISA_VERSION
	.align		4
        /*0064*/ 	.byte	0x03, 0x5f
        /*0066*/ 	.short	0x0101


	//----- nvinfo : EIATTR_VRC_CTA_INIT_COUNT
	.align		4
        /*0068*/ 	.byte	0x02, 0x4a
	.zero		1
	.zero		1


	//----- nvinfo : EIATTR_EXIT_INSTR_OFFSETS
	.align		4
        /*006c*/ 	.byte	0x04, 0x1c
        /*006e*/ 	.short	(.L_19 - .L_18)


	//   ....[0]....
.L_18:
        /*0070*/ 	.word	0x000001e0


	//   ....[1]....
        /*0074*/ 	.word	0x000086b0


	//----- nvinfo : EIATTR_CRS_STACK_SIZE
	.align		4
.L_19:
        /*0078*/ 	.byte	0x04, 0x1e
        /*007a*/ 	.short	(.L_21 - .L_20)
.L_20:
        /*007c*/ 	.word	0x00000000


	//----- nvinfo : EIATTR_CBANK_PARAM_SIZE
	.align		4
.L_21:
        /*0080*/ 	.byte	0x03, 0x19
        /*0082*/ 	.short	0x0028


	//----- nvinfo : EIATTR_PARAM_CBANK
	.align		4
        /*0084*/ 	.byte	0x04, 0x0a
        /*0086*/ 	.short	(.L_23 - .L_22)
	.align		4
.L_22:
        /*0088*/ 	.word	index@(.nv.constant0.sha1_security_level_optimized)
        /*008c*/ 	.short	0x0380
        /*008e*/ 	.short	0x0028


	//----- nvinfo : EIATTR_SW_WAR
	.align		4
.L_23:
        /*0090*/ 	.byte	0x04, 0x36
        /*0092*/ 	.short	(.L_25 - .L_24)
.L_24:
        /*0094*/ 	.word	0x00000008
.L_25:


//--------------------- .nv.callgraph             --------------------------
	.section	.nv.callgraph,"",@"SHT_CUDA_CALLGRAPH"
	.align	4
	.sectionentsize	8
	.align		4
        /*0000*/ 	.word	0x00000000
	.align		4
        /*0004*/ 	.word	0xffffffff
	.align		4
        /*0008*/ 	.word	0x00000000
	.align		4
        /*000c*/ 	.word	0xfffffffe
	.align		4
        /*0010*/ 	.word	0x00000000
	.align		4
        /*0014*/ 	.word	0xfffffffd
	.align		4
        /*0018*/ 	.word	0x00000000
	.align		4
        /*001c*/ 	.word	0xfffffffc


//--------------------- .text.sha1_security_level_optimized --------------------------
	.section	.text.sha1_security_level_optimized,"ax",@progbits
	.align	128
        .global         sha1_security_level_optimized
        .type           sha1_security_level_optimized,@function
        .size           sha1_security_level_optimized,(.L_x_57 - sha1_security_level_optimized)
        .other          sha1_security_level_optimized,@"STO_CUDA_ENTRY STV_DEFAULT"
sha1_security_level_optimized:
.text.sha1_security_level_optimized:
[----:B------:R-:W0:Y:S01]  /*0000*/  LDC R1, c[0x0][0x37c] ;  /* 0x0000df00ff017b82 */ /* 0x000e220000000800 */
[----:B------:R-:W1:Y:S01]  /*0010*/  S2R R4, SR_TID.X ;  /* 0x0000000000047919 */ /* 0x000e620000002100 */
[----:B------:R-:W1:Y:S01]  /*0020*/  LDCU UR7, c[0x0][0x388] ;  /* 0x00007100ff0777ac */ /* 0x000e620008000800 */
[----:B------:R-:W-:Y:S01]  /*0030*/  BSSY.RECONVERGENT B0, `(.L_x_0) ;  /* 0x0000013000007945 */ /* 0x000fe20003800200 */
[----:B0-----:R-:W-:Y:S01]  /*0040*/  VIADD R1, R1, 0xffffff20 ;  /* 0xffffff2001017836 */ /* 0x001fe20000000000 */
[----:B------:R-:W0:Y:S01]  /*0050*/  LDCU.64 UR12, c[0x0][0x358] ;  /* 0x00006b00ff0c77ac */ /* 0x000e220008000a00 */
[----:B------:R-:W2:Y:S01]  /*0060*/  LDCU.64 UR8, c[0x0][0x380] ;  /* 0x00007000ff0877ac */ /* 0x000ea20008000a00 */
[----:B-1----:R-:W-:-:S13]  /*0070*/  ISETP.GE.AND P0, PT, R4, UR7, PT ;  /* 0x0000000704007c0c */ /* 0x002fda000bf06270 */
[----:B------:R-:W-:Y:S05]  /*0080*/  @P0 BRA `(.L_x_1) ;  /* 0x0000000000340947 */ /* 0x000fea0003800000 */
[----:B------:R-:W1:Y:S01]  /*0090*/  S2R R3, SR_CgaCtaId ;  /* 0x0000000000037919 */ /* 0x000e620000008800 */
[----:B------:R-:W3:Y:S01]  /*00a0*/  LDC R6, c[0x0][0x360] ;  /* 0x0000d800ff067b82 */ /* 0x000ee20000000800 */
[----:B------:R-:W-:Y:S01]  /*00b0*/  MOV R0, 0x400 ;  /* 0x0000040000007802 */ /* 0x000fe20000000f00 */
[----:B------:R-:W-:-:S03]  /*00c0*/  IMAD.MOV.U32 R5, RZ, RZ, R4 ;  /* 0x000000ffff057224 */ /* 0x000fc600078e0004 */
[----:B-1----:R-:W-:-:S07]  /*00d0*/  LEA R0, R3, R0, 0x18 ;  /* 0x0000000003007211 */ /* 0x002fce00078ec0ff */
.L_x_2:
[----:B-12---:R-:W-:-:S04]  /*00e0*/  IADD3 R2, P0, PT, R5, UR8, RZ ;  /* 0x0000000805027c10 */ /* 0x006fc8000ff1e0ff */
[----:B------:R-:W-:-:S05]  /*00f0*/  LEA.HI.X.SX32 R3, R5, UR9, 0x1, P0 ;  /* 0x0000000905037c11 */ /* 0x000fca00080f0eff */
[----:B0-----:R-:W2:Y:S01]  /*0100*/  LDG.E.U8 R2, desc[UR12][R2.64] ;  /* 0x0000000c02027981 */ /* 0x001ea2000c1e1100 */
[--C-:B------:R-:W-:Y:S02]  /*0110*/  IMAD.IADD R7, R0, 0x1, R5.reuse ;  /* 0x0000000100077824 */ /* 0x100fe400078e0205 */
[----:B---3--:R-:W-:-:S05]  /*0120*/  IMAD.IADD R5, R6, 0x1, R5 ;  /* 0x0000000106057824 */ /* 0x008fca00078e0205 */
[----:B------:R-:W-:Y:S01]  /*0130*/  ISETP.GE.AND P0, PT, R5, UR7, PT ;  /* 0x0000000705007c0c */ /* 0x000fe2000bf06270 */
[----:B--2---:R1:W-:-:S12]  /*0140*/  STS.U8 [R7], R2 ;  /* 0x0000000207007388 */ /* 0x0043d80000000000 */
[----:B------:R-:W-:Y:S05]  /*0150*/  @!P0 BRA `(.L_x_2) ;  /* 0xfffffffc00e08947 */ /* 0x000fea000383ffff */
.L_x_1:
[----:B0-2---:R-:W-:Y:S05]  /*0160*/  BSYNC.RECONVERGENT B0 ;  /* 0x0000000000007941 */ /* 0x005fea0003800200 */
.L_x_0:
[----:B------:R-:W0:Y:S01]  /*0170*/  S2UR UR4, SR_CTAID.X ;  /* 0x00000000000479c3 */ /* 0x000e220000002500 */
[----:B------:R-:W2:Y:S01]  /*0180*/  LDCU UR5, c[0x0][0x398] ;  /* 0x00007300ff0577ac */ /* 0x000ea20008000800 */
[----:B------:R-:W-:-:S06]  /*0190*/  R2UR UR6, R1 ;  /* 0x00000000010672ca */ /* 0x000fcc00000e0000 */
[----:B------:R-:W0:Y:S02]  /*01a0*/  LDC R3, c[0x0][0x360] ;  /* 0x0000d800ff037b82 */ /* 0x000e240000000800 */
[----:B0-----:R-:W-:-:S06]  /*01b0*/  IMAD R3, R3, UR4, R4 ;  /* 0x0000000403037c24 */ /* 0x001fcc000f8e0204 */
[----:B------:R-:W-:Y:S01]  /*01c0*/  BAR.SYNC.DEFER_BLOCKING 0x0 ;  /* 0x0000000000007b1d */ /* 0x000fe20000010000 */
[----:B--2---:R-:W-:-:S13]  /*01d0*/  ISETP.GE.AND P0, PT, R3, UR5, PT ;  /* 0x0000000503007c0c */ /* 0x004fda000bf06270 */
[----:B------:R-:W-:Y:S05]  /*01e0*/  @P0 EXIT ;  /* 0x000000000000094d */ /* 0x000fea0003800000 */
[----:B------:R-:W1:Y:S01]  /*01f0*/  LDCU.64 UR4, c[0x0][0x390] ;  /* 0x00007200ff0477ac */ /* 0x000e620008000a00 */
[----:B------:R-:W-:Y:S02]  /*0200*/  UISETP.GE.AND UP0, UPT, UR7, 0x1, UPT ;  /* 0x000000010700788c */ /* 0x000fe4000bf06270 */
[----:B------:R-:W-:Y:S01]  /*0210*/  UIADD3 UR6, UPT, UPT, UR6, 0x20, URZ ;  /* 0x0000002006067890 */ /* 0x000fe2000fffe0ff */
[----:B-1----:R-:W-:Y:S01]  /*0220*/  IADD3 R2, P0, PT, R3, UR4, RZ ;  /* 0x0000000403027c10 */ /* 0x002fe2000ff1e0ff */
[----:B------:R-:W-:-:S03]  /*0230*/  UMOV UR4, URZ ;  /* 0x000000ff00047c82 */ /* 0x000fc60008000000 */
[----:B------:R-:W-:Y:S02]  /*0240*/  LEA.HI.X.SX32 R3, R3, UR5, 0x1, P0 ;  /* 0x0000000503037c11 */ /* 0x000fe400080f0eff */
[----:B------:R-:W-:Y:S07]  /*0250*/  BRA.U !UP0, `(.L_x_3) ;  /* 0x0000000508b87547 */ /* 0x000fee000b800000 */
[----:B------:R-:W-:Y:S01]  /*0260*/  UISETP.GE.U32.AND UP1, UPT, UR7, 0x10, UPT ;  /* 0x000000100700788c */ /* 0x000fe2000bf26070 */
[----:B------:R-:W-:Y:S01]  /*0270*/  IMAD.MOV.U32 R0, RZ, RZ, RZ ;  /* 0x000000ffff007224 */ /* 0x000fe200078e00ff */
[----:B------:R-:W-:Y:S01]  /*0280*/  ULOP3.LUT UR9, UR7, 0xf, URZ, 0xc0, !UPT ;  /* 0x0000000f07097892 */ /* 0x000fe2000f8ec0ff */
[----:B------:R-:W0:Y:S03]  /*0290*/  LDCU UR8, c[0x0][0x388] ;  /* 0x00007100ff0877ac */ /* 0x000e260008000800 */
[----:B------:R-:W-:-:S03]  /*02a0*/  UISETP.NE.AND UP0, UPT, UR9, URZ, UPT ;  /* 0x000000ff0900728c */ /* 0x000fc6000bf05270 */
[----:B------:R-:W-:Y:S08]  /*02b0*/  BRA.U !UP1, `(.L_x_4) ;  /* 0x0000000109a87547 */ /* 0x000ff0000b800000 */
[----:B------:R-:W1:Y:S01]  /*02c0*/  S2UR UR5, SR_CgaCtaId ;  /* 0x00000000000579c3 */ /* 0x000e620000008800 */
[----:B------:R-:W-:Y:S01]  /*02d0*/  ULOP3.LUT UR10, UR7, 0x7ffffff0, URZ, 0xc0, !UPT ;  /* 0x7ffffff0070a7892 */ /* 0x000fe2000f8ec0ff */
[----:B------:R-:W-:-:S03]  /*02e0*/  UMOV UR4, 0x400 ;  /* 0x0000040000047882 */ /* 0x000fc60000000000 */
[----:B------:R-:W-:Y:S02]  /*02f0*/  UIADD3 UR11, UPT, UPT, -UR10, URZ, URZ ;  /* 0x000000ff0a0b7290 */ /* 0x000fe4000fffe1ff */
[----:B------:R-:W-:Y:S01]  /*0300*/  IMAD.U32 R0, RZ, RZ, UR10 ;  /* 0x0000000aff007e24 */ /* 0x000fe2000f8e00ff */
[----:B-1----:R-:W-:-:S03]  /*0310*/  ULEA UR4, UR5, UR4, 0x18 ;  /* 0x0000000405047291 */ /* 0x002fc6000f8ec0ff */
[----:B------:R-:W-:Y:S01]  /*0320*/  UMOV UR5, UR6 ;  /* 0x0000000600057c82 */ /* 0x000fe20008000000 */
[----:B------:R-:W-:-:S12]  /*0330*/  UIADD3 UR4, UPT, UPT, UR4, 0x7, URZ ;  /* 0x0000000704047890 */ /* 0x000fd8000fffe0ff */
.L_x_5:
[----:B-1----:R-:W-:Y:S01]  /*0340*/  LDS.U8 R4, [UR4+0x8] ;  /* 0x00000804ff047984 */ /* 0x002fe20008000000 */
[----:B------:R-:W-:-:S03]  /*0350*/  UIADD3 UR11, UPT, UPT, UR11, 0x10, URZ ;  /* 0x000000100b0b7890 */ /* 0x000fc6000fffe0ff */
[----:B------:R-:W1:Y:S01]  /*0360*/  LDS.U8 R5, [UR4+0x7] ;  /* 0x00000704ff057984 */ /* 0x000e620008000000 */
[----:B------:R-:W-:-:S03]  /*0370*/  UISETP.NE.AND UP1, UPT, UR11, URZ, UPT ;  /* 0x000000ff0b00728c */ /* 0x000fc6000bf25270 */
[----:B------:R-:W-:Y:S04]  /*0380*/  LDS.U8 R6, [UR4+0x6] ;  /* 0x00000604ff067984 */ /* 0x000fe80008000000 */
[----:B------:R-:W2:Y:S04]  /*0390*/  LDS.U8 R7, [UR4+0x5] ;  /* 0x00000504ff077984 */ /* 0x000ea80008000000 */
[----:B------:R-:W-:Y:S04]  /*03a0*/  LDS.U8 R8, [UR4+0x4] ;  /* 0x00000404ff087984 */ /* 0x000fe80008000000 */
[----:B------:R-:W3:Y:S04]  /*03b0*/  LDS.U8 R9, [UR4+0x3] ;  /* 0x00000304ff097984 */ /* 0x000ee80008000000 */
[----:B------:R-:W-:Y:S04]  /*03c0*/  LDS.U8 R10, [UR4+0x2] ;  /* 0x00000204ff0a7984 */ /* 0x000fe80008000000 */
[----:B------:R-:W4:Y:S04]  /*03d0*/  LDS.U8 R11, [UR4+0x1] ;  /* 0x00000104ff0b7984 */ /* 0x000f280008000000 */
[----:B------:R-:W-:Y:S04]  /*03e0*/  LDS.U8 R12, [UR4] ;  /* 0x00000004ff0c7984 */ /* 0x000fe80008000000 */
[----:B------:R-:W5:Y:S04]  /*03f0*/  LDS.U8 R13, [UR4+-0x1] ;  /* 0xffffff04ff0d7984 */ /* 0x000f680008000000 */
[----:B------:R-:W-:Y:S04]  /*0400*/  LDS.U8 R14, [UR4+-0x2] ;  /* 0xfffffe04ff0e7984 */ /* 0x000fe80008000000 */
[----:B------:R-:W0:Y:S01]  /*0410*/  LDS.U8 R15, [UR4+-0x3] ;  /* 0xfffffd04ff0f7984 */ /* 0x000e220008000000 */
[----:B-1----:R-:W-:-:S03]  /*0420*/  PRMT R4, R5, 0x3340, R4 ;  /* 0x0000334005047816 */ /* 0x002fc60000000004 */
[----:B------:R-:W-:Y:S04]  /*0430*/  LDS.U8 R16, [UR4+-0x4] ;  /* 0xfffffc04ff107984 */ /* 0x000fe80008000000 */
[----:B------:R-:W1:Y:S01]  /*0440*/  LDS.U8 R17, [UR4+-0x5] ;  /* 0xfffffb04ff117984 */ /* 0x000e620008000000 */
[----:B--2---:R-:W-:-:S03]  /*0450*/  PRMT R7, R7, 0x3340, R6 ;  /* 0x0000334007077816 */ /* 0x004fc60000000006 */
[----:B------:R-:W-:Y:S01]  /*0460*/  LDS.U8 R18, [UR4+-0x6] ;  /* 0xfffffa04ff127984 */ /* 0x000fe20008000000 */
[----:B------:R-:W-:-:S03]  /*0470*/  PRMT R7, R7, 0x5410, R4 ;  /* 0x0000541007077816 */ /* 0x000fc60000000004 */
[----:B------:R-:W2:Y:S01]  /*0480*/  LDS.U8 R19, [UR4+-0x7] ;  /* 0xfffff904ff137984 */ /* 0x000ea20008000000 */
[----:B---3--:R-:W-:Y:S01]  /*0490*/  PRMT R8, R9, 0x3340, R8 ;  /* 0x0000334009087816 */ /* 0x008fe20000000008 */
[----:B------:R-:W-:Y:S01]  /*04a0*/  UIADD3 UR4, UPT, UPT, UR4, 0x10, URZ ;  /* 0x0000001004047890 */ /* 0x000fe2000fffe0ff */
[----:B----4-:R-:W-:-:S04]  /*04b0*/  PRMT R11, R11, 0x3340, R10 ;  /* 0x000033400b0b7816 */ /* 0x010fc8000000000a */
[----:B------:R-:W-:Y:S02]  /*04c0*/  PRMT R6, R11, 0x5410, R8 ;  /* 0x000054100b067816 */ /* 0x000fe40000000008 */
[----:B-----5:R-:W-:Y:S02]  /*04d0*/  PRMT R12, R13, 0x3340, R12 ;  /* 0x000033400d0c7816 */ /* 0x020fe4000000000c */
[----:B0-----:R-:W-:-:S04]  /*04e0*/  PRMT R15, R15, 0x3340, R14 ;  /* 0x000033400f0f7816 */ /* 0x001fc8000000000e */
[----:B------:R-:W-:Y:S02]  /*04f0*/  PRMT R5, R15, 0x5410, R12 ;  /* 0x000054100f057816 */ /* 0x000fe4000000000c */
[----:B-1----:R-:W-:Y:S02]  /*0500*/  PRMT R16, R17, 0x3340, R16 ;  /* 0x0000334011107816 */ /* 0x002fe40000000010 */
[----:B--2---:R-:W-:-:S04]  /*0510*/  PRMT R19, R19, 0x3340, R18 ;  /* 0x0000334013137816 */ /* 0x004fc80000000012 */
[----:B------:R-:W-:-:S05]  /*0520*/  PRMT R4, R19, 0x5410, R16 ;  /* 0x0000541013047816 */ /* 0x000fca0000000010 */
[----:B------:R1:W-:Y:S01]  /*0530*/  STL.128 [UR5], R4 ;  /* 0x00000004ff007987 */ /* 0x0003e20008100c05 */
[----:B------:R-:W-:Y:S01]  /*0540*/  UIADD3 UR5, UPT, UPT, UR5, 0x10, URZ ;  /* 0x0000001005057890 */ /* 0x000fe2000fffe0ff */
[----:B------:R-:W-:Y:S11]  /*0550*/  BRA.U UP1, `(.L_x_5) ;  /* 0xfffffffd01787547 */ /* 0x000ff6000b83ffff */
.L_x_4:
[----:B0-----:R-:W-:Y:S01]  /*0560*/  UMOV UR4, UR8 ;  /* 0x0000000800047c82 */ /* 0x001fe20008000000 */
[----:B------:R-:W-:Y:S05]  /*0570*/  BRA.U !UP0, `(.L_x_3) ;  /* 0x0000000108f07547 */ /* 0x000fea000b800000 */
[----:B------:R-:W-:Y:S02]  /*0580*/  UISETP.GE.U32.AND UP0, UPT, UR9, 0x8, UPT ;  /* 0x000000080900788c */ /* 0x000fe4000bf06070 */
[----:B------:R-:W-:-:S04]  /*0590*/  ULOP3.LUT UR10, UR7, 0x7, URZ, 0xc0, !UPT ;  /* 0x00000007070a7892 */ /* 0x000fc8000f8ec0ff */
[----:B------:R-:W-:-:S03]  /*05a0*/  UISETP.NE.AND UP1, UPT, UR10, URZ, UPT ;  /* 0x000000ff0a00728c */ /* 0x000fc6000bf25270 */
[----:B------:R-:W-:Y:S08]  /*05b0*/  BRA.U !UP0, `(.L_x_6) ;  /* 0x0000000108547547 */ /* 0x000ff0000b800000 */
[----:B------:R-:W0:Y:S01]  /*05c0*/  S2UR UR5, SR_CgaCtaId ;  /* 0x00000000000579c3 */ /* 0x000e220000008800 */
[----:B------:R-:W-:Y:S01]  /*05d0*/  UMOV UR4, 0x400 ;  /* 0x0000040000047882 */ /* 0x000fe20000000000 */
[----:B------:R-:W-:Y:S01]  /*05e0*/  IMAD.IADD R12, R1, 0x1, R0 ;  /* 0x00000001010c7824 */ /* 0x000fe200078e0200 */
[----:B0-----:R-:W-:-:S09]  /*05f0*/  ULEA UR4, UR5, UR4, 0x18 ;  /* 0x0000000405047291 */ /* 0x001fd2000f8ec0ff */
[----:B-1----:R-:W0:Y:S04]  /*0600*/  LDS.U8 R4, [R0+UR4] ;  /* 0x0000000400047984 */ /* 0x002e280008000000 */
[----:B------:R-:W1:Y:S04]  /*0610*/  LDS.U8 R5, [R0+UR4+0x1] ;  /* 0x0000010400057984 */ /* 0x000e680008000000 */
[----:B------:R-:W2:Y:S04]  /*0620*/  LDS.U8 R6, [R0+UR4+0x2] ;  /* 0x0000020400067984 */ /* 0x000ea80008000000 */
[----:B------:R-:W3:Y:S04]  /*0630*/  LDS.U8 R7, [R0+UR4+0x3] ;  /* 0x0000030400077984 */ /* 0x000ee80008000000 */
[----:B------:R-:W4:Y:S04]  /*0640*/  LDS.U8 R8, [R0+UR4+0x4] ;  /* 0x0000040400087984 */ /* 0x000f280008000000 */
[----:B------:R-:W5:Y:S04]  /*0650*/  LDS.U8 R9, [R0+UR4+0x5] ;  /* 0x0000050400097984 */ /* 0x000f680008000000 */
[----:B------:R-:W5:Y:S04]  /*0660*/  LDS.U8 R10, [R0+UR4+0x6] ;  /* 0x00000604000a7984 */ /* 0x000f680008000000 */
[----:B------:R0:W5:Y:S02]  /*0670*/  LDS.U8 R11, [R0+UR4+0x7] ;  /* 0x00000704000b7984 */ /* 0x0001640008000000 */
[----:B0-----:R-:W-:-:S02]  /*0680*/  VIADD R0, R0, 0x8 ;  /* 0x0000000800007836 */ /* 0x001fc40000000000 */
[----:B------:R0:W-:Y:S04]  /*0690*/  STL.U8 [R12+0x20], R4 ;  /* 0x000020040c007387 */ /* 0x0001e80000100000 */
[----:B-1----:R0:W-:Y:S04]  /*06a0*/  STL.U8 [R12+0x21], R5 ;  /* 0x000021050c007387 */ /* 0x0021e80000100000 */
[----:B--2---:R0:W-:Y:S04]  /*06b0*/  STL.U8 [R12+0x22], R6 ;  /* 0x000022060c007387 */ /* 0x0041e80000100000 */
[----:B---3--:R0:W-:Y:S04]  /*06c0*/  STL.U8 [R12+0x23], R7 ;  /* 0x000023070c007387 */ /* 0x0081e80000100000 */
[----:B----4-:R0:W-:Y:S04]  /*06d0*/  STL.U8 [R12+0x24], R8 ;  /* 0x000024080c007387 */ /* 0x0101e80000100000 */
[----:B-----5:R0:W-:Y:S04]  /*06e0*/  STL.U8 [R12+0x25], R9 ;  /* 0x000025090c007387 */ /* 0x0201e80000100000 */
[----:B------:R0:W-:Y:S04]  /*06f0*/  STL.U8 [R12+0x26], R10 ;  /* 0x0000260a0c007387 */ /* 0x0001e80000100000 */
[----:B------:R0:W-:Y:S02]  /*0700*/  STL.U8 [R12+0x27], R11 ;  /* 0x0000270b0c007387 */ /* 0x0001e40000100000 */
.L_x_6:
[----:B------:R-:W-:Y:S01]  /*0710*/  UMOV UR4, UR8 ;  /* 0x0000000800047c82 */ /* 0x000fe20008000000 */
[----:B------:R-:W-:Y:S05]  /*0720*/  BRA.U !UP1, `(.L_x_3) ;  /* 0x0000000109847547 */ /* 0x000fea000b800000 */
[----:B------:R-:W-:Y:S02]  /*0730*/  UISETP.GE.U32.AND UP0, UPT, UR10, 0x4, UPT ;  /* 0x000000040a00788c */ /* 0x000fe4000bf06070 */
[----:B------:R-:W-:-:S04]  /*0740*/  ULOP3.LUT UR5, UR7, 0x3, URZ, 0xc0, !UPT ;  /* 0x0000000307057892 */ /* 0x000fc8000f8ec0ff */
[----:B------:R-:W-:-:S03]  /*0750*/  UISETP.NE.AND UP1, UPT, UR5, URZ, UPT ;  /* 0x000000ff0500728c */ /* 0x000fc6000bf25270 */
[----:B------:R-:W-:Y:S08]  /*0760*/  BRA.U !UP0, `(.L_x_7) ;  /* 0x0000000108347547 */ /* 0x000ff0000b800000 */
[----:B------:R-:W2:Y:S01]  /*0770*/  S2UR UR7, SR_CgaCtaId ;  /* 0x00000000000779c3 */ /* 0x000ea20000008800 */
[----:B------:R-:W-:Y:S01]  /*0780*/  UMOV UR4, 0x400 ;  /* 0x0000040000047882 */ /* 0x000fe20000000000 */
[----:B01----:R-:W-:Y:S01]  /*0790*/  IMAD.IADD R5, R1, 0x1, R0 ;  /* 0x0000000101057824 */ /* 0x003fe200078e0200 */
[----:B--2---:R-:W-:-:S09]  /*07a0*/  ULEA UR4, UR7, UR4, 0x18 ;  /* 0x0000000407047291 */ /* 0x004fd2000f8ec0ff */
[----:B------:R-:W0:Y:S04]  /*07b0*/  LDS.U8 R4, [R0+UR4] ;  /* 0x0000000400047984 */ /* 0x000e280008000000 */
[----:B------:R-:W1:Y:S04]  /*07c0*/  LDS.U8 R6, [R0+UR4+0x1] ;  /* 0x0000010400067984 */ /* 0x000e680008000000 */
[----:B------:R-:W2:Y:S04]  /*07d0*/  LDS.U8 R8, [R0+UR4+0x2] ;  /* 0x0000020400087984 */ /* 0x000ea80008000000 */
[----:B------:R3:W4:Y:S02]  /*07e0*/  LDS.U8 R10, [R0+UR4+0x3] ;  /* 0x00000304000a7984 */ /* 0x0007240008000000 */
[----:B---3--:R-:W-:-:S02]  /*07f0*/  VIADD R0, R0, 0x4 ;  /* 0x0000000400007836 */ /* 0x008fc40000000000 */
[----:B0-----:R3:W-:Y:S04]  /*0800*/  STL.U8 [R5+0x20], R4 ;  /* 0x0000200405007387 */ /* 0x0017e80000100000 */
[----:B-1----:R3:W-:Y:S04]  /*0810*/  STL.U8 [R5+0x21], R6 ;  /* 0x0000210605007387 */ /* 0x0027e80000100000 */
[----:B--2---:R3:W-:Y:S04]  /*0820*/  STL.U8 [R5+0x22], R8 ;  /* 0x0000220805007387 */ /* 0x0047e80000100000 */
[----:B----4-:R3:W-:Y:S02]  /*0830*/  STL.U8 [R5+0x23], R10 ;  /* 0x0000230a05007387 */ /* 0x0107e40000100000 */
.L_x_7:
[----:B------:R-:W-:Y:S01]  /*0840*/  UMOV UR4, UR8 ;  /* 0x0000000800047c82 */ /* 0x000fe20008000000 */
[----:B------:R-:W-:Y:S05]  /*0850*/  BRA.U !UP1, `(.L_x_3) ;  /* 0x0000000109387547 */ /* 0x000fea000b800000 */
[----:B------:R-:W2:Y:S01]  /*0860*/  S2UR UR7, SR_CgaCtaId ;  /* 0x00000000000779c3 */ /* 0x000ea20000008800 */
[----:B------:R-:W-:Y:S01]  /*0870*/  UMOV UR4, 0x400 ;  /* 0x0000040000047882 */ /* 0x000fe20000000000 */
[----:B01-3--:R-:W-:Y:S01]  /*0880*/  VIADD R5, R0, UR6 ;  /* 0x0000000600057c36 */ /* 0x00bfe20008000000 */
[----:B------:R-:W-:Y:S02]  /*0890*/  UIADD3 UR5, UPT, UPT, -UR5, URZ, URZ ;  /* 0x000000ff05057290 */ /* 0x000fe4000fffe1ff */
[----:B--2---:R-:W-:-:S06]  /*08a0*/  ULEA UR4, UR7, UR4, 0x18 ;  /* 0x0000000407047291 */ /* 0x004fcc000f8ec0ff */
[----:B------:R-:W-:-:S07]  /*08b0*/  VIADD R0, R0, UR4 ;  /* 0x0000000400007c36 */ /* 0x000fce0008000000 */
.L_x_8:
[----:B------:R0:W1:Y:S01]  /*08c0*/  LDS.U8 R4, [R0] ;  /* 0x0000000000047984 */ /* 0x0000620000000000 */
[----:B------:R-:W-:-:S04]  /*08d0*/  UIADD3 UR5, UPT, UPT, UR5, 0x1, URZ ;  /* 0x0000000105057890 */ /* 0x000fc8000fffe0ff */
[----:B------:R-:W-:Y:S01]  /*08e0*/  UISETP.NE.AND UP0, UPT, UR5, URZ, UPT ;  /* 0x000000ff0500728c */ /* 0x000fe2000bf05270 */
[----:B0-----:R-:W-:Y:S01]  /*08f0*/  VIADD R0, R0, 0x1 ;  /* 0x0000000100007836 */ /* 0x001fe20000000000 */
[----:B-1----:R0:W-:Y:S02]  /*0900*/  STL.U8 [R5], R4 ;  /* 0x0000000405007387 */ /* 0x0021e40000100000 */
[----:B0-----:R-:W-:-:S05]  /*0910*/  VIADD R5, R5, 0x1 ;  /* 0x0000000105057836 */ /* 0x001fca0000000000 */
[----:B------:R-:W-:Y:S05]  /*0920*/  BRA.U UP0, `(.L_x_8) ;  /* 0xfffffffd00e47547 */ /* 0x000fea000b83ffff */
[----:B------:R-:W-:-:S05]  /*0930*/  UMOV UR4, UR8 ;  /* 0x0000000800047c82 */ /* 0x000fca0008000000 */
.L_x_3:
[----:B------:R-:W-:Y:S01]  /*0940*/  ISETP.NE.U32.AND P0, PT, R2, RZ, PT ;  /* 0x000000ff0200720c */ /* 0x000fe20003f05070 */
[----:B------:R-:W-:Y:S01]  /*0950*/  IMAD.MOV.U32 R0, RZ, RZ, 0x30 ;  /* 0x00000030ff007424 */ /* 0x000fe200078e00ff */
[----:B------:R-:W-:Y:S01]  /*0960*/  BSSY.RECONVERGENT B0, `(.L_x_9) ;  /* 0x00000f6000007945 */ /* 0x000fe20003800200 */
[----:B01-3--:R-:W-:Y:S01]  /*0970*/  VIADD R5, R1, UR4 ;  /* 0x0000000401057c36 */ /* 0x00bfe20008000000 */
[----:B------:R-:W-:-:S13]  /*0980*/  ISETP.NE.AND.EX P0, PT, R3, RZ, PT, P0 ;  /* 0x000000ff0300720c */ /* 0x000fda0003f05300 */
[----:B------:R0:W-:Y:S01]  /*0990*/  @!P0 STL.U8 [R5+0x20], R0 ;  /* 0x0000200005008387 */ /* 0x0001e20000100000 */
[----:B------:R-:W-:Y:S01]  /*09a0*/  @!P0 IMAD.MOV.U32 R34, RZ, RZ, 0x1 ;  /* 0x00000001ff228424 */ /* 0x000fe200078e00ff */
[----:B------:R-:W-:Y:S06]  /*09b0*/  @!P0 BRA `(.L_x_10) ;  /* 0x0000000c00c08947 */ /* 0x000fec0003800000 */
[----:B------:R-:W-:Y:S01]  /*09c0*/  ISETP.GE.U32.AND P0, PT, R2, 0x2710, PT ;  /* 0x000027100200780c */ /* 0x000fe20003f06070 */
[----:B------:R-:W-:Y:S01]  /*09d0*/  BSSY.RECONVERGENT B1, `(.L_x_11) ;  /* 0x0000031000017945 */ /* 0x000fe20003800200 */
[----:B0-----:R-:W-:Y:S02]  /*09e0*/  IMAD.MOV.U32 R0, RZ, RZ, RZ ;  /* 0x000000ffff007224 */ /* 0x001fe400078e00ff */
[----:B------:R-:W-:-:S13]  /*09f0*/  ISETP.GE.U32.AND.EX P0, PT, R3, RZ, PT, P0 ;  /* 0x000000ff0300720c */ /* 0x000fda0003f06100 */
[----:B------:R-:W-:Y:S05]  /*0a00*/  @!P0 BRA `(.L_x_12) ;  /* 0x0000000000b48947 */ /* 0x000fea0003800000 */
[----:B------:R-:W-:Y:S01]  /*0a10*/  BSSY.RECONVERGENT B2, `(.L_x_13) ;  /* 0x000002b000027945 */ /* 0x000fe20003800200 */
[----:B------:R-:W-:Y:S02]  /*0a20*/  IMAD.MOV.U32 R10, RZ, RZ, R2 ;  /* 0x000000ffff0a7224 */ /* 0x000fe400078e0002 */
[----:B------:R-:W-:Y:S02]  /*0a30*/  IMAD.MOV.U32 R11, RZ, RZ, R3 ;  /* 0x000000ffff0b7224 */ /* 0x000fe400078e0003 */
[----:B------:R-:W-:-:S07]  /*0a40*/  IMAD.MOV.U32 R0, RZ, RZ, RZ ;  /* 0x000000ffff007224 */ /* 0x000fce00078e00ff */
.L_x_14:
[----:B0-----:R-:W-:-:S04]  /*0a50*/  IMAD.WIDE.U32 R2, R11, 0x3886594b, RZ ;  /* 0x3886594b0b027825 */ /* 0x001fc800078e00ff */
[----:B------:R-:W-:-:S04]  /*0a60*/  IMAD.WIDE.U32 R4, P0, R10, 0x346dc5d6, R2 ;  /* 0x346dc5d60a047825 */ /* 0x000fc80007800002 */
[----:B------:R-:W-:-:S04]  /*0a70*/  IMAD.WIDE.U32 R2, R10, 0x3886594b, RZ ;  /* 0x3886594b0a027825 */ /* 0x000fc800078e00ff */
[----:B------:R-:W-:Y:S01]  /*0a80*/  IMAD.X R7, RZ, RZ, RZ, P0 ;  /* 0x000000ffff077224 */ /* 0x000fe200000e06ff */
[----:B------:R-:W-:Y:S01]  /*0a90*/  IADD3 RZ, P0, PT, R3, R4, RZ ;  /* 0x0000000403ff7210 */ /* 0x000fe20007f1e0ff */
[----:B------:R-:W-:-:S04]  /*0aa0*/  IMAD.MOV.U32 R6, RZ, RZ, R5 ;  /* 0x000000ffff067224 */ /* 0x000fc800078e0005 */
[----:B------:R-:W-:Y:S01]  /*0ab0*/  IMAD.WIDE.U32.X R2, R11, 0x346dc5d6, R6, P0 ;  /* 0x346dc5d60b027825 */ /* 0x000fe200000e0406 */
[----:B------:R-:W-:-:S04]  /*0ac0*/  ISETP.GT.U32.AND P0, PT, R10, 0x5f5e0ff, PT ;  /* 0x05f5e0ff0a00780c */ /* 0x000fc80003f04070 */
[--C-:B------:R-:W-:Y:S02]  /*0ad0*/  SHF.R.U64 R9, R2, 0xb, R3.reuse ;  /* 0x0000000b02097819 */ /* 0x100fe40000001203 */
[----:B------:R-:W-:Y:S02]  /*0ae0*/  ISETP.GT.U32.AND.EX P0, PT, R11, RZ, PT, P0 ;  /* 0x000000ff0b00720c */ /* 0x000fe40003f04100 */
[----:B------:R-:W-:Y:S01]  /*0af0*/  SHF.R.U32.HI R3, RZ, 0xb, R3 ;  /* 0x0000000bff037819 */ /* 0x000fe20000011603 */
[----:B------:R-:W-:Y:S02]  /*0b00*/  IMAD R2, R9, -0x2710, R10 ;  /* 0xffffd8f009027824 */ /* 0x000fe400078e020a */
[----:B------:R-:W-:Y:S02]  /*0b10*/  IMAD.MOV.U32 R10, RZ, RZ, R9 ;  /* 0x000000ffff0a7224 */ /* 0x000fe400078e0009 */
[----:B------:R-:W-:-:S04]  /*0b20*/  IMAD.HI.U32 R5, R2, 0x51eb851f, RZ ;  /* 0x51eb851f02057827 */ /* 0x000fc800078e00ff */
[----:B------:R-:W-:Y:S01]  /*0b30*/  IMAD.HI.U32 R4, R2, -0x33333333, RZ ;  /* 0xcccccccd02047827 */ /* 0x000fe200078e00ff */
[----:B------:R-:W-:-:S03]  /*0b40*/  SHF.R.U32.HI R6, RZ, 0x5, R5 ;  /* 0x00000005ff067819 */ /* 0x000fc60000011605 */
[----:B------:R-:W-:Y:S01]  /*0b50*/  IMAD.HI.U32 R8, R2, 0x10624dd3, RZ ;  /* 0x10624dd302087827 */ /* 0x000fe200078e00ff */
[----:B------:R-:W-:-:S03]  /*0b60*/  SHF.R.U32.HI R5, RZ, 0x3, R4 ;  /* 0x00000003ff057819 */ /* 0x000fc60000011604 */
[----:B------:R-:W-:Y:S01]  /*0b70*/  IMAD.HI.U32 R7, R6, 0x1999999a, RZ ;  /* 0x1999999a06077827 */ /* 0x000fe200078e00ff */
[----:B------:R-:W-:-:S03]  /*0b80*/  LEA.HI R8, R8, 0x30, RZ, 0x1a ;  /* 0x0000003008087811 */ /* 0x000fc600078fd0ff */
[----:B------:R-:W-:Y:S01]  /*0b90*/  IMAD.HI.U32 R4, R5, 0x1999999a, RZ ;  /* 0x1999999a05047827 */ /* 0x000fe200078e00ff */
[----:B------:R-:W-:-:S03]  /*0ba0*/  LOP3.LUT R8, R8, 0xffff, RZ, 0xc0, !PT ;  /* 0x0000ffff08087812 */ /* 0x000fc600078ec0ff */
[----:B------:R-:W-:Y:S02]  /*0bb0*/  IMAD R2, R5, -0xa, R2 ;  /* 0xfffffff605027824 */ /* 0x000fe400078e0202 */
[----:B------:R-:W-:Y:S02]  /*0bc0*/  IMAD R7, R7, -0xa, R6 ;  /* 0xfffffff607077824 */ /* 0x000fe400078e0206 */
[----:B------:R-:W-:Y:S02]  /*0bd0*/  IMAD R4, R4, -0xa, R5 ;  /* 0xfffffff604047824 */ /* 0x000fe400078e0205 */
[----:B------:R-:W-:Y:S01]  /*0be0*/  VIADD R2, R2, 0x30 ;  /* 0x0000003002027836 */ /* 0x000fe20000000000 */
[----:B------:R-:W-:Y:S01]  /*0bf0*/  LOP3.LUT R7, R7, 0x30, RZ, 0xfc, !PT ;  /* 0x0000003007077812 */ /* 0x000fe200078efcff */
[----:B------:R-:W-:Y:S01]  /*0c00*/  IMAD.MOV.U32 R11, RZ, RZ, R3 ;  /* 0x000000ffff0b7224 */ /* 0x000fe200078e0003 */
[----:B------:R-:W-:Y:S02]  /*0c10*/  LOP3.LUT R4, R4, 0x30, RZ, 0xfc, !PT ;  /* 0x0000003004047812 */ /* 0x000fe400078efcff */
[----:B------:R-:W-:-:S02]  /*0c20*/  LOP3.LUT R2, R2, 0xffff, RZ, 0xc0, !PT ;  /* 0x0000ffff02027812 */ /* 0x000fc400078ec0ff */
[----:B------:R-:W-:Y:S02]  /*0c30*/  LOP3.LUT R7, R7, 0xffff, RZ, 0xc0, !PT ;  /* 0x0000ffff07077812 */ /* 0x000fe400078ec0ff */
[----:B------:R-:W-:Y:S02]  /*0c40*/  LOP3.LUT R5, R4, 0xffff, RZ, 0xc0, !PT ;  /* 0x0000ffff04057812 */ /* 0x000fe400078ec0ff */
[----:B------:R-:W-:Y:S02]  /*0c50*/  PRMT R7, R7, 0x3340, R8 ;  /* 0x0000334007077816 */ /* 0x000fe40000000008 */
[----:B------:R-:W-:Y:S01]  /*0c60*/  PRMT R2, R2, 0x3340, R5 ;  /* 0x0000334002027816 */ /* 0x000fe20000000005 */
[----:B------:R-:W-:Y:S02]  /*0c70*/  IMAD.IADD R5, R1, 0x1, R0 ;  /* 0x0000000101057824 */ /* 0x000fe400078e0200 */
[----:B------:R-:W-:Y:S01]  /*0c80*/  VIADD R0, R0, 0x4 ;  /* 0x0000000400007836 */ /* 0x000fe20000000000 */
[----:B------:R-:W-:-:S05]  /*0c90*/  PRMT R2, R2, 0x5410, R7 ;  /* 0x0000541002027816 */ /* 0x000fca0000000007 */
[----:B------:R0:W-:Y:S01]  /*0ca0*/  STL [R5], R2 ;  /* 0x0000000205007387 */ /* 0x0001e20000100800 */
[----:B------:R-:W-:Y:S05]  /*0cb0*/  @P0 BRA `(.L_x_14) ;  /* 0xfffffffc00640947 */ /* 0x000fea000383ffff */
[----:B------:R-:W-:Y:S05]  /*0cc0*/  BSYNC.RECONVERGENT B2 ;  /* 0x0000000000027941 */ /* 0x000fea0003800200 */
.L_x_13:
[----:B0-----:R-:W-:-:S07]  /*0cd0*/  IMAD.MOV.U32 R2, RZ, RZ, R9 ;  /* 0x000000ffff027224 */ /* 0x001fce00078e0009 */
.L_x_12:
[----:B------:R-:W-:Y:S05]  /*0ce0*/  BSYNC.RECONVERGENT B1 ;  /* 0x0000000000017941 */ /* 0x000fea0003800200 */
.L_x_11:
[----:B------:R-:W-:Y:S01]  /*0cf0*/  ISETP.NE.U32.AND P0, PT, R2, RZ, PT ;  /* 0x000000ff0200720c */ /* 0x000fe20003f05070 */
[----:B------:R-:W-:Y:S03]  /*0d00*/  BSSY.RECONVERGENT B1, `(.L_x_15) ;  /* 0x0000015000017945 */ /* 0x000fe60003800200 */
[----:B------:R-:W-:-:S13]  /*0d10*/  ISETP.NE.AND.EX P0, PT, R3, RZ, PT, P0 ;  /* 0x000000ff0300720c */ /* 0x000fda0003f05300 */
[----:B------:R-:W-:Y:S05]  /*0d20*/  @!P0 BRA `(.L_x_16) ;  /* 0x0000000000488947 */ /* 0x000fea0003800000 */
.L_x_17:
[----:B0-----:R-:W-:-:S04]  /*0d30*/  IMAD.WIDE.U32 R4, R3, -0x33333333, RZ ;  /* 0xcccccccd03047825 */ /* 0x001fc800078e00ff */
[----:B------:R-:W-:-:S04]  /*0d40*/  IMAD.WIDE.U32 R6, P0, R2, -0x33333334, R4 ;  /* 0xcccccccc02067825 */ /* 0x000fc80007800004 */
[----:B------:R-:W-:-:S04]  /*0d50*/  IMAD.WIDE.U32 R4, R2, -0x33333333, RZ ;  /* 0xcccccccd02047825 */ /* 0x000fc800078e00ff */
[----:B------:R-:W-:Y:S01]  /*0d60*/  IMAD.X R9, RZ, RZ, RZ, P0 ;  /* 0x000000ffff097224 */ /* 0x000fe200000e06ff */
[----:B------:R-:W-:Y:S01]  /*0d70*/  IADD3 RZ, P0, PT, R5, R6, RZ ;  /* 0x0000000605ff7210 */ /* 0x000fe20007f1e0ff */
[----:B------:R-:W-:-:S04]  /*0d80*/  IMAD.MOV.U32 R8, RZ, RZ, R7 ;  /* 0x000000ffff087224 */ /* 0x000fc800078e0007 */
[----:B------:R-:W-:Y:S01]  /*0d90*/  IMAD.WIDE.U32.X R4, R3, -0x33333334, R8, P0 ;  /* 0xcccccccc03047825 */ /* 0x000fe200000e0408 */
[----:B------:R-:W-:-:S03]  /*0da0*/  ISETP.GE.U32.AND P0, PT, R2, 0xa, PT ;  /* 0x0000000a0200780c */ /* 0x000fc60003f06070 */
[----:B------:R-:W-:Y:S01]  /*0db0*/  IMAD.IADD R9, R1, 0x1, R0 ;  /* 0x0000000101097824 */ /* 0x000fe200078e0200 */
[--C-:B------:R-:W-:Y:S01]  /*0dc0*/  SHF.R.U64 R7, R4, 0x3, R5.reuse ;  /* 0x0000000304077819 */ /* 0x100fe20000001205 */
[----:B------:R-:W-:Y:S01]  /*0dd0*/  VIADD R0, R0, 0x1 ;  /* 0x0000000100007836 */ /* 0x000fe20000000000 */
[----:B------:R-:W-:Y:S02]  /*0de0*/  ISETP.GE.U32.AND.EX P0, PT, R3, RZ, PT, P0 ;  /* 0x000000ff0300720c */ /* 0x000fe40003f06100 */
[----:B------:R-:W-:Y:S01]  /*0df0*/  SHF.R.U32.HI R3, RZ, 0x3, R5 ;  /* 0x00000003ff037819 */ /* 0x000fe20000011605 */
[----:B------:R-:W-:Y:S02]  /*0e00*/  IMAD R4, R7, -0xa, R2 ;  /* 0xfffffff607047824 */ /* 0x000fe400078e0202 */
[----:B------:R-:W-:Y:S02]  /*0e10*/  IMAD.MOV.U32 R2, RZ, RZ, R7 ;  /* 0x000000ffff027224 */ /* 0x000fe400078e0007 */
[----:B------:R-:W-:-:S05]  /*0e20*/  VIADD R4, R4, 0x30 ;  /* 0x0000003004047836 */ /* 0x000fca0000000000 */
[----:B------:R0:W-:Y:S01]  /*0e30*/  STL.U8 [R9], R4 ;  /* 0x0000000409007387 */ /* 0x0001e20000100000 */
[----:B------:R-:W-:Y:S05]  /*0e40*/  @P0 BRA `(.L_x_17) ;  /* 0xfffffffc00b80947 */ /* 0x000fea000383ffff */
.L_x_16:
[----:B------:R-:W-:Y:S05]  /*0e50*/  BSYNC.RECONVERGENT B1 ;  /* 0x0000000000017941 */ /* 0x000fea0003800200 */
.L_x_15:
[----:B------:R-:W-:Y:S01]  /*0e60*/  ISETP.NE.AND P0, PT, R0, RZ, PT ;  /* 0x000000ff0000720c */ /* 0x000fe20003f05270 */
[----:B------:R-:W-:-:S12]  /*0e70*/  IMAD.MOV.U32 R34, RZ, RZ, RZ ;  /* 0x000000ffff227224 */ /* 0x000fd800078e00ff */
[----:B------:R-:W-:Y:S05]  /*0e80*/  @!P0 BRA `(.L_x_10) ;  /* 0x00000008008c8947 */ /* 0x000fea0003800000 */
[C---:B------:R-:W-:Y:S01]  /*0e90*/  ISETP.GE.U32.AND P0, PT, R0.reuse, 0x4, PT ;  /* 0x000000040000780c */ /* 0x040fe20003f06070 */
[----:B------:R-:W-:Y:S01]  /*0ea0*/  BSSY.RECONVERGENT B1, `(.L_x_18) ;  /* 0x000008e000017945 */ /* 0x000fe20003800200 */
[----:B------:R-:W-:Y:S01]  /*0eb0*/  LOP3.LUT R3, R0, 0x3, RZ, 0xc0, !PT ;  /* 0x0000000300037812 */ /* 0x000fe200078ec0ff */
[----:B------:R-:W-:-:S10]  /*0ec0*/  IMAD.MOV.U32 R5, RZ, RZ, RZ ;  /* 0x000000ffff057224 */ /* 0x000fd400078e00ff */
[----:B------:R-:W-:Y:S05]  /*0ed0*/  @!P0 BRA `(.L_x_19) ;  /* 0x0000000800288947 */ /* 0x000fea0003800000 */
[C---:B0-----:R-:W-:Y:S01]  /*0ee0*/  LOP3.LUT R9, R0.reuse, 0xfffffffc, RZ, 0xc0, !PT ;  /* 0xfffffffc00097812 */ /* 0x041fe200078ec0ff */
[----:B------:R-:W-:Y:S01]  /*0ef0*/  UIADD3 UR5, UPT, UPT, UR4, 0x3, UR6 ;  /* 0x0000000304057890 */ /* 0x000fe2000fffe006 */
[----:B------:R-:W-:Y:S01]  /*0f00*/  BSSY.RELIABLE B2, `(.L_x_20) ;  /* 0x0000072000027945 */ /* 0x000fe20003800100 */
[C---:B------:R-:W-:Y:S02]  /*0f10*/  VIADD R4, R0.reuse, 0xfffffffc ;  /* 0xfffffffc00047836 */ /* 0x040fe40000000000 */
[----:B------:R-:W-:Y:S02]  /*0f20*/  IMAD.MOV R9, RZ, RZ, -R9 ;  /* 0x000000ffff097224 */ /* 0x000fe400078e0a09 */
[----:B------:R-:W-:Y:S02]  /*0f30*/  IMAD.U32 R7, RZ, RZ, UR5 ;  /* 0x00000005ff077e24 */ /* 0x000fe4000f8e00ff */
[C---:B------:R-:W-:Y:S01]  /*0f40*/  VIADD R6, R0.reuse, 0xfffffffd ;  /* 0xfffffffd00067836 */ /* 0x040fe20000000000 */
[----:B------:R-:W-:Y:S01]  /*0f50*/  ISETP.GE.AND P0, PT, R9, RZ, PT ;  /* 0x000000ff0900720c */ /* 0x000fe20003f06270 */
[----:B------:R-:W-:-:S02]  /*0f60*/  VIADD R8, R0, 0xfffffffe ;  /* 0xfffffffe00087836 */ /* 0x000fc40000000000 */
[----:B------:R-:W-:Y:S02]  /*0f70*/  VIADD R2, R0, 0xffffffff ;  /* 0xffffffff00027836 */ /* 0x000fe40000000000 */
[----:B------:R-:W-:-:S08]  /*0f80*/  IMAD.MOV.U32 R5, RZ, RZ, RZ ;  /* 0x000000ffff057224 */ /* 0x000fd000078e00ff */
[----:B------:R-:W-:Y:S05]  /*0f90*/  @P0 BRA `(.L_x_21) ;  /* 0x0000000400a00947 */ /* 0x000fea0003800000 */
[----:B------:R-:W-:Y:S01]  /*0fa0*/  IMAD.MOV R10, RZ, RZ, -R9 ;  /* 0x000000ffff0a7224 */ /* 0x000fe200078e0a09 */
[----:B------:R-:W-:Y:S01]  /*0fb0*/  BSSY.RECONVERGENT B3, `(.L_x_22) ;  /* 0x000003e000037945 */ /* 0x000fe20003800200 */
[----:B------:R-:W-:-:S03]  /*0fc0*/  PLOP3.LUT P0, PT, PT, PT, PT, 0x80, 0x8 ;  /* 0x000000000008781c */ /* 0x000fc60003f0f070 */
[----:B------:R-:W-:-:S13]  /*0fd0*/  ISETP.GT.AND P1, PT, R10, 0xc, PT ;  /* 0x0000000c0a00780c */ /* 0x000fda0003f24270 */
[----:B------:R-:W-:Y:S05]  /*0fe0*/  @!P1 BRA `(.L_x_23) ;  /* 0x0000000000e89947 */ /* 0x000fea0003800000 */
[----:B------:R-:W-:-:S13]  /*0ff0*/  PLOP3.LUT P0, PT, PT, PT, PT, 0x8, 0x80 ;  /* 0x000000000080781c */ /* 0x000fda0003f0e170 */
.L_x_24:
[----:B------:R-:W-:-:S06]  /*1000*/  IMAD.IADD R10, R1, 0x1, R2 ;  /* 0x00000001010a7824 */ /* 0x000fcc00078e0202 */
[----:B------:R-:W2:Y:S01]  /*1010*/  LDL.U8 R10, [R10] ;  /* 0x000000000a0a7983 */ /* 0x000ea20000100000 */
[C---:B------:R-:W-:Y:S02]  /*1020*/  IMAD.IADD R12, R1.reuse, 0x1, R8 ;  /* 0x00000001010c7824 */ /* 0x040fe400078e0208 */
[C---:B------:R-:W-:Y:S01]  /*1030*/  IMAD.IADD R14, R1.reuse, 0x1, R6 ;  /* 0x00000001010e7824 */ /* 0x040fe200078e0206 */
[----:B--2---:R0:W-:Y:S04]  /*1040*/  STL.U8 [R7+-0x3], R10 ;  /* 0xfffffd0a07007387 */ /* 0x0041e80000100000 */
[----:B------:R-:W2:Y:S01]  /*1050*/  LDL.U8 R12, [R12] ;  /* 0x000000000c0c7983 */ /* 0x000ea20000100000 */
[----:B------:R-:W-:-:S03]  /*1060*/  IMAD.IADD R16, R1, 0x1, R4 ;  /* 0x0000000101107824 */ /* 0x000fc600078e0204 */
[----:B--2---:R1:W-:Y:S04]  /*1070*/  STL.U8 [R7+-0x2], R12 ;  /* 0xfffffe0c07007387 */ /* 0x0043e80000100000 */
[----:B------:R-:W2:Y:S01]  /*1080*/  LDL.U8 R14, [R14] ;  /* 0x000000000e0e7983 */ /* 0x000ea20000100000 */
[----:B------:R-:W-:-:S03]  /*1090*/  IADD3 R18, PT, PT, R1, -0x4, R2 ;  /* 0xfffffffc01127810 */ /* 0x000fc60007ffe002 */
[----:B--2---:R2:W-:Y:S04]  /*10a0*/  STL.U8 [R7+-0x1], R14 ;  /* 0xffffff0e07007387 */ /* 0x0045e80000100000 */
[----:B------:R-:W3:Y:S01]  /*10b0*/  LDL.U8 R16, [R16] ;  /* 0x0000000010107983 */ /* 0x000ee20000100000 */
[----:B0-----:R-:W-:-:S03]  /*10c0*/  IADD3 R10, PT, PT, R1, -0x4, R8 ;  /* 0xfffffffc010a7810 */ /* 0x001fc60007ffe008 */
[----:B---3--:R0:W-:Y:S04]  /*10d0*/  STL.U8 [R7], R16 ;  /* 0x0000001007007387 */ /* 0x0081e80000100000 */
[----:B------:R-:W3:Y:S01]  /*10e0*/  LDL.U8 R18, [R18] ;  /* 0x0000000012127983 */ /* 0x000ee20000100000 */
[----:B-1----:R-:W-:-:S03]  /*10f0*/  IADD3 R12, PT, PT, R1, -0x4, R6 ;  /* 0xfffffffc010c7810 */ /* 0x002fc60007ffe006 */
[----:B---3--:R1:W-:Y:S04]  /*1100*/  STL.U8 [R7+0x1], R18 ;  /* 0x0000011207007387 */ /* 0x0083e80000100000 */
[----:B------:R-:W3:Y:S01]  /*1110*/  LDL.U8 R10, [R10] ;  /* 0x000000000a0a7983 */ /* 0x000ee20000100000 */
[----:B--2---:R-:W-:-:S03]  /*1120*/  IADD3 R14, PT, PT, R1, -0x4, R4 ;  /* 0xfffffffc010e7810 */ /* 0x004fc60007ffe004 */
[----:B---3--:R2:W-:Y:S04]  /*1130*/  STL.U8 [R7+0x2], R10 ;  /* 0x0000020a07007387 */ /* 0x0085e80000100000 */
[----:B------:R-:W3:Y:S01]  /*1140*/  LDL.U8 R12, [R12] ;  /* 0x000000000c0c7983 */ /* 0x000ee20000100000 */
[----:B0-----:R-:W-:-:S03]  /*1150*/  IADD3 R16, PT, PT, R1, -0x8, R2 ;  /* 0xfffffff801107810 */ /* 0x001fc60007ffe002 */
[----:B---3--:R0:W-:Y:S04]  /*1160*/  STL.U8 [R7+0x3], R12 ;  /* 0x0000030c07007387 */ /* 0x0081e80000100000 */
        /* <DEDUP_REMOVED lines=14> */
[----:B---3--:R-:W-:Y:S04]  /*1250*/  STL.U8 [R7+0x8], R12 ;  /* 0x0000080c07007387 */ /* 0x008fe80000100000 */
[----:B------:R-:W2:Y:S01]  /*1260*/  LDL.U8 R14, [R14] ;  /* 0x000000000e0e7983 */ /* 0x000ea20000100000 */
[----:B0-----:R-:W-:-:S03]  /*1270*/  IADD3 R18, PT, PT, R1, -0xc, R6 ;  /* 0xfffffff401127810 */ /* 0x001fc60007ffe006 */
[----:B--2---:R-:W-:Y:S04]  /*1280*/  STL.U8 [R7+0x9], R14 ;  /* 0x0000090e07007387 */ /* 0x004fe80000100000 */
[----:B------:R-:W2:Y:S01]  /*1290*/  LDL.U8 R16, [R16] ;  /* 0x0000000010107983 */ /* 0x000ea20000100000 */
[----:B-1----:R-:W-:-:S03]  /*12a0*/  IADD3 R10, PT, PT, R1, -0xc, R4 ;  /* 0xfffffff4010a7810 */ /* 0x002fc60007ffe004 */
[----:B--2---:R-:W-:Y:S04]  /*12b0*/  STL.U8 [R7+0xa], R16 ;  /* 0x00000a1007007387 */ /* 0x004fe80000100000 */
[----:B------:R-:W2:Y:S01]  /*12c0*/  LDL.U8 R18, [R18] ;  /* 0x0000000012127983 */ /* 0x000ea20000100000 */
[----:B------:R-:W-:-:S05]  /*12d0*/  VIADD R9, R9, 0x10 ;  /* 0x0000001009097836 */ /* 0x000fca0000000000 */
[----:B------:R-:W-:Y:S01]  /*12e0*/  ISETP.GE.AND P1, PT, R9, -0xc, PT ;  /* 0xfffffff40900780c */ /* 0x000fe20003f26270 */
[----:B--2---:R-:W-:Y:S04]  /*12f0*/  STL.U8 [R7+0xb], R18 ;  /* 0x00000b1207007387 */ /* 0x004fe80000100000 */
[----:B------:R-:W2:Y:S01]  /*1300*/  LDL.U8 R10, [R10] ;  /* 0x000000000a0a7983 */ /* 0x000ea20000100000 */
[----:B------:R-:W-:Y:S02]  /*1310*/  VIADD R5, R5, 0x10 ;  /* 0x0000001005057836 */ /* 0x000fe40000000000 */
[----:B------:R-:W-:Y:S02]  /*1320*/  VIADD R2, R2, 0xfffffff0 ;  /* 0xfffffff002027836 */ /* 0x000fe40000000000 */
[----:B------:R-:W-:-:S02]  /*1330*/  VIADD R8, R8, 0xfffffff0 ;  /* 0xfffffff008087836 */ /* 0x000fc40000000000 */
[----:B------:R-:W-:Y:S02]  /*1340*/  VIADD R6, R6, 0xfffffff0 ;  /* 0xfffffff006067836 */ /* 0x000fe40000000000 */
[----:B------:R-:W-:Y:S01]  /*1350*/  VIADD R4, R4, 0xfffffff0 ;  /* 0xfffffff004047836 */ /* 0x000fe20000000000 */
[----:B--2---:R0:W-:Y:S02]  /*1360*/  STL.U8 [R7+0xc], R10 ;  /* 0x00000c0a07007387 */ /* 0x0041e40000100000 */
[----:B0-----:R-:W-:Y:S01]  /*1370*/  VIADD R7, R7, 0x10 ;  /* 0x0000001007077836 */ /* 0x001fe20000000000 */
[----:B------:R-:W-:Y:S06]  /*1380*/  @!P1 BRA `(.L_x_24) ;  /* 0xfffffffc001c9947 */ /* 0x000fec000383ffff */
.L_x_23:
[----:B------:R-:W-:Y:S05]  /*1390*/  BSYNC.RECONVERGENT B3 ;  /* 0x0000000000037941 */ /* 0x000fea0003800200 */
.L_x_22:
[----:B------:R-:W-:Y:S01]  /*13a0*/  IMAD.MOV R10, RZ, RZ, -R9 ;  /* 0x000000ffff0a7224 */ /* 0x000fe200078e0a09 */
[----:B------:R-:W-:Y:S04]  /*13b0*/  BSSY.RECONVERGENT B3, `(.L_x_25) ;  /* 0x0000023000037945 */ /* 0x000fe80003800200 */
[----:B------:R-:W-:-:S13]  /*13c0*/  ISETP.GT.AND P1, PT, R10, 0x4, PT ;  /* 0x000000040a00780c */ /* 0x000fda0003f24270 */
[----:B------:R-:W-:Y:S05]  /*13d0*/  @!P1 BRA `(.L_x_26) ;  /* 0x0000000000809947 */ /* 0x000fea0003800000 */
        /* <DEDUP_REMOVED lines=13> */
[----:B---3--:R-:W-:Y:S04]  /*14b0*/  STL.U8 [R7], R16 ;  /* 0x0000001007007387 */ /* 0x008fe80000100000 */
[----:B------:R-:W3:Y:S01]  /*14c0*/  LDL.U8 R18, [R18] ;  /* 0x0000000012127983 */ /* 0x000ee20000100000 */
[----:B-1----:R-:W-:-:S03]  /*14d0*/  IADD3 R12, PT, PT, R1, -0x4, R6 ;  /* 0xfffffffc010c7810 */ /* 0x002fc60007ffe006 */
[----:B---3--:R-:W-:Y:S04]  /*14e0*/  STL.U8 [R7+0x1], R18 ;  /* 0x0000011207007387 */ /* 0x008fe80000100000 */
[----:B------:R-:W3:Y:S01]  /*14f0*/  LDL.U8 R10, [R10] ;  /* 0x000000000a0a7983 */ /* 0x000ee20000100000 */
[----:B--2---:R-:W-:-:S03]  /*1500*/  IADD3 R14, PT, PT, R1, -0x4, R4 ;  /* 0xfffffffc010e7810 */ /* 0x004fc60007ffe004 */
[----:B---3--:R-:W-:Y:S04]  /*1510*/  STL.U8 [R7+0x2], R10 ;  /* 0x0000020a07007387 */ /* 0x008fe80000100000 */
[----:B------:R-:W2:Y:S04]  /*1520*/  LDL.U8 R12, [R12] ;  /* 0x000000000c0c7983 */ /* 0x000ea80000100000 */
[----:B--2---:R-:W-:Y:S04]  /*1530*/  STL.U8 [R7+0x3], R12 ;  /* 0x0000030c07007387 */ /* 0x004fe80000100000 */
[----:B------:R-:W2:Y:S01]  /*1540*/  LDL.U8 R14, [R14] ;  /* 0x000000000e0e7983 */ /* 0x000ea20000100000 */
[----:B------:R-:W-:Y:S01]  /*1550*/  PLOP3.LUT P0, PT, PT, PT, PT, 0x8, 0x80 ;  /* 0x000000000080781c */ /* 0x000fe20003f0e170 */
[----:B------:R-:W-:-:S02]  /*1560*/  VIADD R5, R5, 0x8 ;  /* 0x0000000805057836 */ /* 0x000fc40000000000 */
[----:B------:R-:W-:Y:S02]  /*1570*/  VIADD R9, R9, 0x8 ;  /* 0x0000000809097836 */ /* 0x000fe40000000000 */
[----:B------:R-:W-:Y:S02]  /*1580*/  VIADD R2, R2, 0xfffffff8 ;  /* 0xfffffff802027836 */ /* 0x000fe40000000000 */
[----:B------:R-:W-:Y:S02]  /*1590*/  VIADD R8, R8, 0xfffffff8 ;  /* 0xfffffff808087836 */ /* 0x000fe40000000000 */
[----:B------:R-:W-:Y:S02]  /*15a0*/  VIADD R6, R6, 0xfffffff8 ;  /* 0xfffffff806067836 */ /* 0x000fe40000000000 */
[----:B------:R-:W-:Y:S01]  /*15b0*/  VIADD R4, R4, 0xfffffff8 ;  /* 0xfffffff804047836 */ /* 0x000fe20000000000 */
[----:B--2---:R0:W-:Y:S02]  /*15c0*/  STL.U8 [R7+0x4], R14 ;  /* 0x0000040e07007387 */ /* 0x0041e40000100000 */
[----:B0-----:R-:W-:-:S07]  /*15d0*/  VIADD R7, R7, 0x8 ;  /* 0x0000000807077836 */ /* 0x001fce0000000000 */
.L_x_26:
[----:B------:R-:W-:Y:S05]  /*15e0*/  BSYNC.RECONVERGENT B3 ;  /* 0x0000000000037941 */ /* 0x000fea0003800200 */
.L_x_25:
[----:B------:R-:W-:-:S13]  /*15f0*/  ISETP.NE.OR P0, PT, R9, RZ, P0 ;  /* 0x000000ff0900720c */ /* 0x000fda0000705670 */
[----:B------:R-:W-:Y:S05]  /*1600*/  @!P0 BREAK.RELIABLE B2 ;  /* 0x0000000000028942 */ /* 0x000fea0003800100 */
[----:B------:R-:W-:Y:S05]  /*1610*/  @!P0 BRA `(.L_x_19) ;  /* 0x0000000000588947 */ /* 0x000fea0003800000 */
.L_x_21:
[----:B------:R-:W-:Y:S05]  /*1620*/  BSYNC.RELIABLE B2 ;  /* 0x0000000000027941 */ /* 0x000fea0003800100 */
.L_x_20:
[----:B------:R-:W-:-:S06]  /*1630*/  IMAD.IADD R10, R1, 0x1, R2 ;  /* 0x00000001010a7824 */ /* 0x000fcc00078e0202 */
[----:B------:R-:W2:Y:S01]  /*1640*/  LDL.U8 R10, [R10] ;  /* 0x000000000a0a7983 */ /* 0x000ea20000100000 */
[C---:B------:R-:W-:Y:S02]  /*1650*/  IMAD.IADD R12, R1.reuse, 0x1, R8 ;  /* 0x00000001010c7824 */ /* 0x040fe400078e0208 */
[C---:B------:R-:W-:Y:S01]  /*1660*/  IMAD.IADD R14, R1.reuse, 0x1, R6 ;  /* 0x00000001010e7824 */ /* 0x040fe200078e0206 */
[----:B--2---:R-:W-:Y:S04]  /*1670*/  STL.U8 [R7+-0x3], R10 ;  /* 0xfffffd0a07007387 */ /* 0x004fe80000100000 */
[----:B------:R-:W2:Y:S01]  /*1680*/  LDL.U8 R12, [R12] ;  /* 0x000000000c0c7983 */ /* 0x000ea20000100000 */
[----:B------:R-:W-:-:S03]  /*1690*/  IMAD.IADD R16, R1, 0x1, R4 ;  /* 0x0000000101107824 */ /* 0x000fc600078e0204 */
[----:B--2---:R-:W-:Y:S04]  /*16a0*/  STL.U8 [R7+-0x2], R12 ;  /* 0xfffffe0c07007387 */ /* 0x004fe80000100000 */
[----:B------:R-:W2:Y:S01]  /*16b0*/  LDL.U8 R14, [R14] ;  /* 0x000000000e0e7983 */ /* 0x000ea20000100000 */
[----:B------:R-:W-:-:S05]  /*16c0*/  VIADD R9, R9, 0x4 ;  /* 0x0000000409097836 */ /* 0x000fca0000000000 */
[----:B------:R-:W-:Y:S01]  /*16d0*/  ISETP.NE.AND P0, PT, R9, RZ, PT ;  /* 0x000000ff0900720c */ /* 0x000fe20003f05270 */
[----:B--2---:R-:W-:Y:S04]  /*16e0*/  STL.U8 [R7+-0x1], R14 ;  /* 0xffffff0e07007387 */ /* 0x004fe80000100000 */
[----:B------:R-:W2:Y:S01]  /*16f0*/  LDL.U8 R16, [R16] ;  /* 0x0000000010107983 */ /* 0x000ea20000100000 */
[----:B------:R-:W-:Y:S02]  /*1700*/  VIADD R5, R5, 0x4 ;  /* 0x0000000405057836 */ /* 0x000fe40000000000 */
[----:B------:R-:W-:Y:S02]  /*1710*/  VIADD R2, R2, 0xfffffffc ;  /* 0xfffffffc02027836 */ /* 0x000fe40000000000 */
[----:B------:R-:W-:-:S02]  /*1720*/  VIADD R8, R8, 0xfffffffc ;  /* 0xfffffffc08087836 */ /* 0x000fc40000000000 */
[----:B------:R-:W-:Y:S02]  /*1730*/  VIADD R6, R6, 0xfffffffc ;  /* 0xfffffffc06067836 */ /* 0x000fe40000000000 */
[----:B------:R-:W-:Y:S01]  /*1740*/  VIADD R4, R4, 0xfffffffc ;  /* 0xfffffffc04047836 */ /* 0x000fe20000000000 */
[----:B--2---:R0:W-:Y:S02]  /*1750*/  STL.U8 [R7], R16 ;  /* 0x0000001007007387 */ /* 0x0041e40000100000 */
[----:B0-----:R-:W-:Y:S01]  /*1760*/  VIADD R7, R7, 0x4 ;  /* 0x0000000407077836 */ /* 0x001fe20000000000 */
[----:B------:R-:W-:Y:S06]  /*1770*/  @P0 BRA `(.L_x_20) ;  /* 0xfffffffc00ac0947 */ /* 0x000fec000383ffff */
.L_x_19:
[----:B------:R-:W-:Y:S05]  /*1780*/  BSYNC.RECONVERGENT B1 ;  /* 0x0000000000017941 */ /* 0x000fea0003800200 */
.L_x_18:
[----:B------:R-:W-:Y:S01]  /*1790*/  ISETP.NE.AND P0, PT, R3, RZ, PT ;  /* 0x000000ff0300720c */ /* 0x000fe20003f05270 */
[----:B------:R-:W-:-:S12]  /*17a0*/  IMAD.MOV.U32 R34, RZ, RZ, R0 ;  /* 0x000000ffff227224 */ /* 0x000fd800078e0000 */
[----:B------:R-:W-:Y:S05]  /*17b0*/  @!P0 BRA `(.L_x_10) ;  /* 0x0000000000408947 */ /* 0x000fea0003800000 */
[----:B------:R-:W-:Y:S01]  /*17c0*/  IMAD.U32 R2, RZ, RZ, UR6 ;  /* 0x00000006ff027e24 */ /* 0x000fe2000f8e00ff */
[----:B------:R-:W-:Y:S01]  /*17d0*/  LOP3.LUT R7, RZ, R5, RZ, 0x33, !PT ;  /* 0x00000005ff077212 */ /* 0x000fe200078e33ff */
[----:B------:R-:W-:Y:S01]  /*17e0*/  BSSY.RECONVERGENT B1, `(.L_x_27) ;  /* 0x000000c000017945 */ /* 0x000fe20003800200 */
[----:B------:R-:W-:Y:S02]  /*17f0*/  IMAD.MOV R3, RZ, RZ, -R3 ;  /* 0x000000ffff037224 */ /* 0x000fe400078e0a03 */
[----:B------:R-:W-:Y:S01]  /*1800*/  IADD3 R5, PT, PT, R2, UR4, R5 ;  /* 0x0000000402057c10 */ /* 0x000fe2000fffe005 */
[----:B------:R-:W-:-:S07]  /*1810*/  IMAD.IADD R2, R7, 0x1, R0 ;  /* 0x0000000107027824 */ /* 0x000fce00078e0200 */
.L_x_28:
[----:B0-----:R-:W-:-:S06]  /*1820*/  IMAD.IADD R4, R1, 0x1, R2 ;  /* 0x0000000101047824 */ /* 0x001fcc00078e0202 */
[----:B------:R-:W2:Y:S01]  /*1830*/  LDL.U8 R4, [R4] ;  /* 0x0000000004047983 */ /* 0x000ea20000100000 */
[----:B------:R-:W-:Y:S02]  /*1840*/  VIADD R3, R3, 0x1 ;  /* 0x0000000103037836 */ /* 0x000fe40000000000 */
[----:B------:R-:W-:-:S03]  /*1850*/  VIADD R2, R2, 0xffffffff ;  /* 0xffffffff02027836 */ /* 0x000fc60000000000 */
[----:B------:R-:W-:Y:S01]  /*1860*/  ISETP.NE.AND P0, PT, R3, RZ, PT ;  /* 0x000000ff0300720c */ /* 0x000fe20003f05270 */
[----:B--2---:R0:W-:Y:S02]  /*1870*/  STL.U8 [R5], R4 ;  /* 0x0000000405007387 */ /* 0x0041e40000100000 */
[----:B0-----:R-:W-:-:S10]  /*1880*/  VIADD R5, R5, 0x1 ;  /* 0x0000000105057836 */ /* 0x001fd40000000000 */
[----:B------:R-:W-:Y:S05]  /*1890*/  @P0 BRA `(.L_x_28) ;  /* 0xfffffffc00e00947 */ /* 0x000fea000383ffff */
[----:B------:R-:W-:Y:S05]  /*18a0*/  BSYNC.RECONVERGENT B1 ;  /* 0x0000000000017941 */ /* 0x000fea0003800200 */
.L_x_27:
[----:B------:R-:W-:-:S07]  /*18b0*/  IMAD.MOV.U32 R34, RZ, RZ, R0 ;  /* 0x000000ffff227224 */ /* 0x000fce00078e0000 */
.L_x_10:
[----:B------:R-:W-:Y:S05]  /*18c0*/  BSYNC.RECONVERGENT B0 ;  /* 0x0000000000007941 */ /* 0x000fea0003800200 */
.L_x_9:
[----:B------:R-:W-:Y:S05]  /*18d0*/  WARPSYNC.ALL ;  /* 0x0000000000007948 */ /* 0x000fea0003800000 */
[----:B------:R-:W-:Y:S01]  /*18e0*/  VIADD R3, R34, UR4 ;  /* 0x0000000422037c36 */ /* 0x000fe20008000000 */
[----:B------:R-:W-:Y:S01]  /*18f0*/  BSSY.RECONVERGENT B0, `(.L_x_29) ;  /* 0x000032e000007945 */ /* 0x000fe20003800200 */
[----:B0-----:R-:W-:Y:S02]  /*1900*/  IMAD.MOV.U32 R0, RZ, RZ, RZ ;  /* 0x000000ffff007224 */ /* 0x001fe400078e00ff */
[----:B------:R-:W-:Y:S01]  /*1910*/  IMAD.MOV.U32 R17, RZ, RZ, -0x3c2d1e10 ;  /* 0xc3d2e1f0ff117424 */ /* 0x000fe200078e00ff */
[----:B------:R-:W-:Y:S01]  /*1920*/  ISETP.GE.AND P0, PT, R3, 0x40, PT ;  /* 0x000000400300780c */ /* 0x000fe20003f06270 */
[----:B------:R-:W-:-:S02]  /*1930*/  IMAD.MOV.U32 R28, RZ, RZ, 0x10325476 ;  /* 0x10325476ff1c7424 */ /* 0x000fc400078e00ff */
[----:B------:R-:W-:Y:S02]  /*1940*/  IMAD.MOV.U32 R29, RZ, RZ, -0x67452302 ;  /* 0x98badcfeff1d7424 */ /* 0x000fe400078e00ff */
[----:B------:R-:W-:Y:S02]  /*1950*/  IMAD.MOV.U32 R26, RZ, RZ, -0x10325477 ;  /* 0xefcdab89ff1a7424 */ /* 0x000fe400078e00ff */
[----:B------:R-:W-:-:S06]  /*1960*/  IMAD.MOV.U32 R27, RZ, RZ, 0x67452301 ;  /* 0x67452301ff1b7424 */ /* 0x000fcc00078e00ff */
[----:B------:R-:W-:Y:S05]  /*1970*/  @!P0 BRA `(.L_x_30) ;  /* 0x0000003000948947 */ /* 0x000fea0003800000 */
[----:B------:R-:W-:Y:S01]  /*1980*/  BSSY.RECONVERGENT B1, `(.L_x_30) ;  /* 0x0000324000017945 */ /* 0x000fe20003800200 */
[----:B------:R-:W-:Y:S02]  /*1990*/  IMAD.MOV.U32 R0, RZ, RZ, RZ ;  /* 0x000000ffff007224 */ /* 0x000fe400078e00ff */
[----:B------:R-:W-:Y:S02]  /*19a0*/  IMAD.MOV.U32 R2, RZ, RZ, 0x40 ;  /* 0x00000040ff027424 */ /* 0x000fe400078e00ff */
[----:B------:R-:W-:Y:S02]  /*19b0*/  IMAD.MOV.U32 R27, RZ, RZ, 0x67452301 ;  /* 0x67452301ff1b7424 */ /* 0x000fe400078e00ff */
[----:B------:R-:W-:Y:S02]  /*19c0*/  IMAD.MOV.U32 R26, RZ, RZ, -0x10325477 ;  /* 0xefcdab89ff1a7424 */ /* 0x000fe400078e00ff */
[----:B------:R-:W-:Y:S02]  /*19d0*/  IMAD.MOV.U32 R29, RZ, RZ, -0x67452302 ;  /* 0x98badcfeff1d7424 */ /* 0x000fe400078e00ff */
[----:B------:R-:W-:-:S02]  /*19e0*/  IMAD.MOV.U32 R28, RZ, RZ, 0x10325476 ;  /* 0x10325476ff1c7424 */ /* 0x000fc400078e00ff */
[----:B------:R-:W-:-:S07]  /*19f0*/  IMAD.MOV.U32 R17, RZ, RZ, -0x3c2d1e10 ;  /* 0xc3d2e1f0ff117424 */ /* 0x000fce00078e00ff */
.L_x_31:
[----:B------:R-:W-:-:S05]  /*1a00*/  IMAD.IADD R18, R1, 0x1, R0 ;  /* 0x0000000101127824 */ /* 0x000fca00078e0200 */
[----:B------:R-:W2:Y:S04]  /*1a10*/  LDL.128 R4, [R18+0x20] ;  /* 0x0000200012047983 */ /* 0x000ea80000100c00 */
[----:B------:R-:W3:Y:S04]  /*1a20*/  LDL.128 R8, [R18+0x30] ;  /* 0x0000300012087983 */ /* 0x000ee80000100c00 */
[----:B------:R-:W4:Y:S04]  /*1a30*/  LDL.128 R12, [R18+0x40] ;  /* 0x00004000120c7983 */ /* 0x000f280000100c00 */
[----:B------:R0:W5:Y:S01]  /*1a40*/  LDL.128 R20, [R18+0x50] ;  /* 0x0000500012147983 */ /* 0x0001620000100c00 */
[----:B--2---:R-:W-:-:S02]  /*1a50*/  PRMT R32, R4, 0x7771, RZ ;  /* 0x0000777104207816 */ /* 0x004fc400000000ff */
[C---:B------:R-:W-:Y:S02]  /*1a60*/  PRMT R31, R5.reuse, 0x7771, RZ ;  /* 0x00007771051f7816 */ /* 0x040fe400000000ff */
[C---:B------:R-:W-:Y:S01]  /*1a70*/  PRMT R30, R5.reuse, 0x7772, RZ ;  /* 0x00007772051e7816 */ /* 0x040fe200000000ff */
[----:B------:R-:W-:Y:S01]  /*1a80*/  IMAD.U32 R32, R32, 0x10000, RZ ;  /* 0x0001000020207824 */ /* 0x000fe200078e00ff */
[----:B------:R-:W-:Y:S01]  /*1a90*/  PRMT R35, R5, 0x7773, RZ ;  /* 0x0000777305237816 */ /* 0x000fe200000000ff */
[----:B------:R-:W-:Y:S01]  /*1aa0*/  IMAD.U32 R31, R31, 0x10000, RZ ;  /* 0x000100001f1f7824 */ /* 0x000fe200078e00ff */
[----:B0-----:R-:W-:Y:S02]  /*1ab0*/  PRMT R18, R7, 0x7771, RZ ;  /* 0x0000777107127816 */ /* 0x001fe400000000ff */
[C---:B------:R-:W-:Y:S02]  /*1ac0*/  PRMT R25, R6.reuse, 0x7771, RZ ;  /* 0x0000777106197816 */ /* 0x040fe400000000ff */
[----:B------:R-:W-:-:S02]  /*1ad0*/  PRMT R24, R6, 0x7772, RZ ;  /* 0x0000777206187816 */ /* 0x000fc400000000ff */
[----:B------:R-:W-:Y:S02]  /*1ae0*/  PRMT R37, R6, 0x7773, RZ ;  /* 0x0000777306257816 */ /* 0x000fe400000000ff */
[----:B------:R-:W-:Y:S02]  /*1af0*/  PRMT R3, R5, 0x7770, RZ ;  /* 0x0000777005037816 */ /* 0x000fe400000000ff */
[C---:B------:R-:W-:Y:S02]  /*1b00*/  PRMT R16, R4.reuse, 0x7772, RZ ;  /* 0x0000777204107816 */ /* 0x040fe400000000ff */
[C---:B------:R-:W-:Y:S02]  /*1b10*/  PRMT R0, R4.reuse, 0x7770, RZ ;  /* 0x0000777004007816 */ /* 0x040fe400000000ff */
[----:B------:R-:W-:Y:S02]  /*1b20*/  PRMT R33, R4, 0x7773, RZ ;  /* 0x0000777304217816 */ /* 0x000fe400000000ff */
[----:B------:R-:W-:-:S02]  /*1b30*/  PRMT R19, R7, 0x7772, RZ ;  /* 0x0000777207137816 */ /* 0x000fc400000000ff */
[C---:B------:R-:W-:Y:S02]  /*1b40*/  PRMT R5, R7.reuse, 0x7770, RZ ;  /* 0x0000777007057816 */ /* 0x040fe400000000ff */
[----:B------:R-:W-:Y:S02]  /*1b50*/  PRMT R36, R7, 0x7773, RZ ;  /* 0x0000777307247816 */ /* 0x000fe400000000ff */
[----:B------:R-:W-:Y:S02]  /*1b60*/  PRMT R4, R6, 0x7770, RZ ;  /* 0x0000777006047816 */ /* 0x000fe400000000ff */
[----:B------:R-:W-:Y:S01]  /*1b70*/  PRMT R7, R35, 0x6540, R30 ;  /* 0x0000654023077816 */ /* 0x000fe2000000001e */
[----:B------:R-:W-:Y:S01]  /*1b80*/  IMAD.U32 R30, R18, 0x10000, RZ ;  /* 0x00010000121e7824 */ /* 0x000fe200078e00ff */
[----:B------:R-:W-:Y:S01]  /*1b90*/  PRMT R6, R37, 0x6540, R24 ;  /* 0x0000654025067816 */ /* 0x000fe20000000018 */
[----:B------:R-:W-:Y:S01]  /*1ba0*/  IMAD.U32 R24, R25, 0x10000, RZ ;  /* 0x0001000019187824 */ /* 0x000fe200078e00ff */
[----:B------:R-:W-:-:S02]  /*1bb0*/  LOP3.LUT R25, R32, 0xff0000, RZ, 0xc0, !PT ;  /* 0x00ff000020197812 */ /* 0x000fc400078ec0ff */
[----:B------:R-:W-:Y:S02]  /*1bc0*/  LOP3.LUT R18, R31, 0xff0000, RZ, 0xc0, !PT ;  /* 0x00ff00001f127812 */ /* 0x000fe400078ec0ff */
[----:B------:R-:W-:Y:S02]  /*1bd0*/  LOP3.LUT R30, R30, 0xff0000, RZ, 0xc0, !PT ;  /* 0x00ff00001e1e7812 */ /* 0x000fe400078ec0ff */
[----:B------:R-:W-:Y:S02]  /*1be0*/  LOP3.LUT R31, R24, 0xff0000, RZ, 0xc0, !PT ;  /* 0x00ff0000181f7812 */ /* 0x000fe400078ec0ff */
[----:B------:R-:W-:Y:S02]  /*1bf0*/  PRMT R16, R33, 0x6540, R16 ;  /* 0x0000654021107816 */ /* 0x000fe40000000010 */
[----:B------:R-:W-:Y:S02]  /*1c00*/  PRMT R25, R25, 0x4210, R0 ;  /* 0x0000421019197816 */ /* 0x000fe40000000000 */
[----:B------:R-:W-:-:S02]  /*1c10*/  PRMT R18, R18, 0x4210, R3 ;  /* 0x0000421012127816 */ /* 0x000fc40000000003 */
[----:B------:R-:W-:Y:S02]  /*1c20*/  PRMT R19, R36, 0x6540, R19 ;  /* 0x0000654024137816 */ /* 0x000fe40000000013 */
[----:B------:R-:W-:Y:S01]  /*1c30*/  PRMT R30, R30, 0x4210, R5 ;  /* 0x000042101e1e7816 */ /* 0x000fe20000000005 */
[----:B------:R-:W-:Y:S01]  /*1c40*/  IMAD.SHL.U32 R5, R5, 0x1000000, RZ ;  /* 0x0100000005057824 */ /* 0x000fe200078e00ff */
[----:B------:R-:W-:Y:S01]  /*1c50*/  PRMT R31, R31, 0x4210, R4 ;  /* 0x000042101f1f7816 */ /* 0x000fe20000000004 */
[----:B------:R-:W-:Y:S01]  /*1c60*/  IMAD.SHL.U32 R4, R4, 0x1000000, RZ ;  /* 0x0100000004047824 */ /* 0x000fe200078e00ff */
[----:B---3--:R-:W-:Y:S02]  /*1c70*/  PRMT R33, R8, 0x7771, RZ ;  /* 0x0000777108217816 */ /* 0x008fe400000000ff */
[----:B------:R-:W-:Y:S02]  /*1c80*/  LOP3.LUT R16, R16, R25, RZ, 0xfc, !PT ;  /* 0x0000001910107212 */ /* 0x000fe400078efcff */
[----:B------:R-:W-:Y:S01]  /*1c90*/  LOP3.LUT R7, R7, R18, RZ, 0xfc, !PT ;  /* 0x0000001207077212 */ /* 0x000fe200078efcff */
[----:B------:R-:W-:Y:S01]  /*1ca0*/  IMAD.U32 R33, R33, 0x10000, RZ ;  /* 0x0001000021217824 */ /* 0x000fe200078e00ff */
[----:B------:R-:W-:-:S02]  /*1cb0*/  LOP3.LUT R19, R19, R30, RZ, 0xfc, !PT ;  /* 0x0000001e13137212 */ /* 0x000fc400078efcff */
[C---:B------:R-:W-:Y:S02]  /*1cc0*/  PRMT R25, R8.reuse, 0x7772, RZ ;  /* 0x0000777208197816 */ /* 0x040fe400000000ff */
[C---:B------:R-:W-:Y:S02]  /*1cd0*/  PRMT R18, R8.reuse, 0x7770, RZ ;  /* 0x0000777008127816 */ /* 0x040fe400000000ff */
[----:B------:R-:W-:Y:S02]  /*1ce0*/  PRMT R38, R8, 0x7773, RZ ;  /* 0x0000777308267816 */ /* 0x000fe400000000ff */
[----:B------:R-:W-:Y:S02]  /*1cf0*/  LOP3.LUT R6, R6, R31, RZ, 0xfc, !PT ;  /* 0x0000001f06067212 */ /* 0x000fe400078efcff */
[C---:B------:R-:W-:Y:S02]  /*1d00*/  PRMT R32, R9.reuse, 0x7771, RZ ;  /* 0x0000777109207816 */ /* 0x040fe400000000ff */
[----:B------:R-:W-:-:S02]  /*1d10*/  PRMT R30, R9, 0x7772, RZ ;  /* 0x00007772091e7816 */ /* 0x000fc400000000ff */
[C---:B------:R-:W-:Y:S01]  /*1d20*/  PRMT R8, R9.reuse, 0x7770, RZ ;  /* 0x0000777009087816 */ /* 0x040fe200000000ff */
[----:B------:R-:W-:Y:S01]  /*1d30*/  IMAD.U32 R32, R32, 0x10000, RZ ;  /* 0x0001000020207824 */ /* 0x000fe200078e00ff */
[----:B------:R-:W-:Y:S02]  /*1d40*/  PRMT R37, R9, 0x7773, RZ ;  /* 0x0000777309257816 */ /* 0x000fe400000000ff */
[C---:B------:R-:W-:Y:S02]  /*1d50*/  PRMT R31, R10.reuse, 0x7771, RZ ;  /* 0x000077710a1f7816 */ /* 0x040fe400000000ff */
[C---:B------:R-:W-:Y:S02]  /*1d60*/  PRMT R24, R10.reuse, 0x7772, RZ ;  /* 0x000077720a187816 */ /* 0x040fe400000000ff */
[C---:B------:R-:W-:Y:S02]  /*1d70*/  PRMT R9, R10.reuse, 0x7770, RZ ;  /* 0x000077700a097816 */ /* 0x040fe400000000ff */
[----:B------:R-:W-:-:S02]  /*1d80*/  PRMT R39, R10, 0x7773, RZ ;  /* 0x000077730a277816 */ /* 0x000fc400000000ff */
[C---:B------:R-:W-:Y:S02]  /*1d90*/  PRMT R35, R11.reuse, 0x7771, RZ ;  /* 0x000077710b237816 */ /* 0x040fe400000000ff */
[C---:B------:R-:W-:Y:S02]  /*1da0*/  PRMT R36, R11.reuse, 0x7772, RZ ;  /* 0x000077720b247816 */ /* 0x040fe400000000ff */
[----:B------:R-:W-:Y:S01]  /*1db0*/  PRMT R10, R11, 0x7770, RZ ;  /* 0x000077700b0a7816 */ /* 0x000fe200000000ff */
[----:B------:R-:W-:Y:S01]  /*1dc0*/  IMAD.U32 R35, R35, 0x10000, RZ ;  /* 0x0001000023237824 */ /* 0x000fe200078e00ff */
[----:B------:R-:W-:Y:S02]  /*1dd0*/  PRMT R11, R11, 0x7773, RZ ;  /* 0x000077730b0b7816 */ /* 0x000fe400000000ff */
[----:B------:R-:W-:Y:S02]  /*1de0*/  LOP3.LUT R33, R33, 0xff0000, RZ, 0xc0, !PT ;  /* 0x00ff000021217812 */ /* 0x000fe400078ec0ff */
[----:B------:R-:W-:Y:S01]  /*1df0*/  PRMT R11, R11, 0x6540, R36 ;  /* 0x000065400b0b7816 */ /* 0x000fe20000000024 */
[----:B------:R-:W-:Y:S01]  /*1e00*/  IMAD.U32 R36, R31, 0x10000, RZ ;  /* 0x000100001f247824 */ /* 0x000fe200078e00ff */
[----:B------:R-:W-:-:S02]  /*1e10*/  LOP3.LUT R31, R32, 0xff0000, RZ, 0xc0, !PT ;  /* 0x00ff0000201f7812 */ /* 0x000fc400078ec0ff */
[----:B------:R-:W-:Y:S02]  /*1e20*/  PRMT R25, R38, 0x6540, R25 ;  /* 0x0000654026197816 */ /* 0x000fe40000000019 */
[----:B------:R-:W-:Y:S01]  /*1e30*/  PRMT R32, R33, 0x4210, R18 ;  /* 0x0000421021207816 */ /* 0x000fe20000000012 */
[----:B------:R-:W-:Y:S01]  /*1e40*/  IMAD.SHL.U32 R18, R18, 0x1000000, RZ ;  /* 0x0100000012127824 */ /* 0x000fe200078e00ff */
[----:B------:R-:W-:Y:S02]  /*1e50*/  LOP3.LUT R36, R36, 0xff0000, RZ, 0xc0, !PT ;  /* 0x00ff000024247812 */ /* 0x000fe400078ec0ff */
[----:B------:R-:W-:Y:S02]  /*1e60*/  LOP3.LUT R35, R35, 0xff0000, RZ, 0xc0, !PT ;  /* 0x00ff000023237812 */ /* 0x000fe400078ec0ff */
[----:B------:R-:W-:Y:S02]  /*1e70*/  PRMT R30, R37, 0x6540, R30 ;  /* 0x00006540251e7816 */ /* 0x000fe4000000001e */
[----:B------:R-:W-:-:S02]  /*1e80*/  LOP3.LUT R25, R25, R32, RZ, 0xfc, !PT ;  /* 0x0000002019197212 */ /* 0x000fc400078efcff */
[C---:B----4-:R-:W-:Y:S02]  /*1e90*/  PRMT R32, R14.reuse, 0x7772, RZ ;  /* 0x000077720e207816 */ /* 0x050fe400000000ff */
[----:B------:R-:W-:Y:S02]  /*1ea0*/  PRMT R37, R14, 0x7773, RZ ;  /* 0x000077730e257816 */ /* 0x000fe400000000ff */
[----:B------:R-:W-:Y:S02]  /*1eb0*/  PRMT R24, R39, 0x6540, R24 ;  /* 0x0000654027187816 */ /* 0x000fe40000000018 */
[----:B------:R-:W-:Y:S01]  /*1ec0*/  PRMT R33, R36, 0x4210, R9 ;  /* 0x0000421024217816 */ /* 0x000fe20000000009 */
[----:B------:R-:W-:Y:S01]  /*1ed0*/  IMAD.SHL.U32 R9, R9, 0x1000000, RZ ;  /* 0x0100000009097824 */ /* 0x000fe200078e00ff */
[----:B------:R-:W-:Y:S01]  /*1ee0*/  PRMT R31, R31, 0x4210, R8 ;  /* 0x000042101f1f7816 */ /* 0x000fe20000000008 */
[----:B------:R-:W-:Y:S01]  /*1ef0*/  IMAD.SHL.U32 R8, R8, 0x1000000, RZ ;  /* 0x0100000008087824 */ /* 0x000fe200078e00ff */
[----:B------:R-:W-:-:S02]  /*1f00*/  PRMT R36, R35, 0x4210, R10 ;  /* 0x0000421023247816 */ /* 0x000fc4000000000a */
[----:B------:R-:W-:Y:S02]  /*1f10*/  PRMT R39, R13, 0x7771, RZ ;  /* 0x000077710d277816 */ /* 0x000fe400000000ff */
[----:B------:R-:W-:Y:S02]  /*1f20*/  PRMT R32, R37, 0x6540, R32 ;  /* 0x0000654025207816 */ /* 0x000fe40000000020 */
[----:B------:R-:W-:Y:S01]  /*1f30*/  PRMT R37, R15, 0x7771, RZ ;  /* 0x000077710f257816 */ /* 0x000fe200000000ff */
[----:B------:R-:W-:Y:S01]  /*1f40*/  IMAD.U32 R39, R39, 0x10000, RZ ;  /* 0x0001000027277824 */ /* 0x000fe200078e00ff */
[----:B------:R-:W-:Y:S02]  /*1f50*/  LOP3.LUT R30, R30, R31, RZ, 0xfc, !PT ;  /* 0x0000001f1e1e7212 */ /* 0x000fe400078efcff */
[----:B------:R-:W-:Y:S01]  /*1f60*/  LOP3.LUT R24, R24, R33, RZ, 0xfc, !PT ;  /* 0x0000002118187212 */ /* 0x000fe200078efcff */
[----:B------:R-:W-:Y:S01]  /*1f70*/  IMAD.U32 R37, R37, 0x10000, RZ ;  /* 0x0001000025257824 */ /* 0x000fe200078e00ff */
[----:B------:R-:W-:-:S02]  /*1f80*/  LOP3.LUT R11, R11, R36, RZ, 0xfc, !PT ;  /* 0x000000240b0b7212 */ /* 0x000fc400078efcff */
[C---:B------:R-:W-:Y:S02]  /*1f90*/  PRMT R36, R13.reuse, 0x7772, RZ ;  /* 0x000077720d247816 */ /* 0x040fe400000000ff */
[----:B------:R-:W-:Y:S02]  /*1fa0*/  PRMT R31, R13, 0x7773, RZ ;  /* 0x000077730d1f7816 */ /* 0x000fe400000000ff */
[C---:B------:R-:W-:Y:S02]  /*1fb0*/  PRMT R35, R15.reuse, 0x7772, RZ ;  /* 0x000077720f237816 */ /* 0x040fe400000000ff */
[----:B------:R-:W-:Y:S02]  /*1fc0*/  PRMT R40, R15, 0x7773, RZ ;  /* 0x000077730f287816 */ /* 0x000fe400000000ff */
[C---:B------:R-:W-:Y:S02]  /*1fd0*/  PRMT R33, R12.reuse, 0x7772, RZ ;  /* 0x000077720c217816 */ /* 0x040fe400000000ff */
[----:B------:R-:W-:-:S02]  /*1fe0*/  PRMT R38, R12, 0x7773, RZ ;  /* 0x000077730c267816 */ /* 0x000fc400000000ff */
[----:B------:R-:W-:Y:S02]  /*1ff0*/  PRMT R36, R31, 0x6540, R36 ;  /* 0x000065401f247816 */ /* 0x000fe40000000024 */
[----:B------:R-:W-:Y:S02]  /*2000*/  PRMT R35, R40, 0x6540, R35 ;  /* 0x0000654028237816 */ /* 0x000fe40000000023 */
[----:B------:R-:W-:Y:S02]  /*2010*/  PRMT R33, R38, 0x6540, R33 ;  /* 0x0000654026217816 */ /* 0x000fe40000000021 */
[----:B------:R-:W-:Y:S02]  /*2020*/  PRMT R13, R13, 0x7770, RZ ;  /* 0x000077700d0d7816 */ /* 0x000fe400000000ff */
[----:B------:R-:W-:Y:S02]  /*2030*/  PRMT R38, R14, 0x7771, RZ ;  /* 0x000077710e267816 */ /* 0x000fe400000000ff */
[----:B------:R-:W-:-:S02]  /*2040*/  PRMT R31, R15, 0x7770, RZ ;  /* 0x000077700f1f7816 */ /* 0x000fc400000000ff */
[----:B------:R-:W-:Y:S01]  /*2050*/  LOP3.LUT R40, R39, 0xff0000, RZ, 0xc0, !PT ;  /* 0x00ff000027287812 */ /* 0x000fe200078ec0ff */
[----:B------:R-:W-:Y:S01]  /*2060*/  IMAD.U32 R38, R38, 0x10000, RZ ;  /* 0x0001000026267824 */ /* 0x000fe200078e00ff */
[----:B------:R-:W-:Y:S02]  /*2070*/  PRMT R15, R12, 0x7771, RZ ;  /* 0x000077710c0f7816 */ /* 0x000fe400000000ff */
[----:B------:R-:W-:Y:S02]  /*2080*/  LOP3.LUT R42, R37, 0xff0000, RZ, 0xc0, !PT ;  /* 0x00ff0000252a7812 */ /* 0x000fe400078ec0ff */
[----:B------:R-:W-:Y:S01]  /*2090*/  PRMT R37, R40, 0x4210, R13 ;  /* 0x0000421028257816 */ /* 0x000fe2000000000d */
[----:B------:R-:W-:Y:S01]  /*20a0*/  IMAD.U32 R15, R15, 0x10000, RZ ;  /* 0x000100000f0f7824 */ /* 0x000fe200078e00ff */
[----:B------:R-:W-:Y:S02]  /*20b0*/  PRMT R14, R14, 0x7770, RZ ;  /* 0x000077700e0e7816 */ /* 0x000fe400000000ff */
[----:B------:R-:W-:-:S02]  /*20c0*/  LOP3.LUT R36, R36, R37, RZ, 0xfc, !PT ;  /* 0x0000002524247212 */ /* 0x000fc400078efcff */
[----:B-----5:R-:W-:Y:S02]  /*20d0*/  PRMT R37, R20, 0x7771, RZ ;  /* 0x0000777114257816 */ /* 0x020fe400000000ff */
[----:B------:R-:W-:Y:S02]  /*20e0*/  LOP3.LUT R39, R38, 0xff0000, RZ, 0xc0, !PT ;  /* 0x00ff000026277812 */ /* 0x000fe400078ec0ff */
[----:B------:R-:W-:Y:S01]  /*20f0*/  LOP3.LUT R38, R15, 0xff0000, RZ, 0xc0, !PT ;  /* 0x00ff00000f267812 */ /* 0x000fe200078ec0ff */
[----:B------:R-:W-:Y:S01]  /*2100*/  IMAD.U32 R37, R37, 0x10000, RZ ;  /* 0x0001000025257824 */ /* 0x000fe200078e00ff */
[----:B------:R-:W-:Y:S02]  /*2110*/  PRMT R15, R12, 0x7770, RZ ;  /* 0x000077700c0f7816 */ /* 0x000fe400000000ff */
[----:B------:R-:W-:Y:S01]  /*2120*/  PRMT R42, R42, 0x4210, R31 ;  /* 0x000042102a2a7816 */ /* 0x000fe2000000001f */
[----:B------:R-:W-:Y:S01]  /*2130*/  IMAD.SHL.U32 R31, R31, 0x1000000, RZ ;  /* 0x010000001f1f7824 */ /* 0x000fe200078e00ff */
[----:B------:R-:W-:Y:S01]  /*2140*/  PRMT R39, R39, 0x4210, R14 ;  /* 0x0000421027277816 */ /* 0x000fe2000000000e */
[----:B------:R-:W-:Y:S01]  /*2150*/  IMAD.SHL.U32 R14, R14, 0x1000000, RZ ;  /* 0x010000000e0e7824 */ /* 0x000fe200078e00ff */
[----:B------:R-:W-:-:S02]  /*2160*/  PRMT R38, R38, 0x4210, R15 ;  /* 0x0000421026267816 */ /* 0x000fc4000000000f */
[----:B------:R-:W-:Y:S02]  /*2170*/  LOP3.LUT R15, R35, R42, RZ, 0xfc, !PT ;  /* 0x0000002a230f7212 */ /* 0x000fe400078efcff */
[----:B------:R-:W-:Y:S02]  /*2180*/  LOP3.LUT R32, R32, R39, RZ, 0xfc, !PT ;  /* 0x0000002720207212 */ /* 0x000fe400078efcff */
[C---:B------:R-:W-:Y:S02]  /*2190*/  PRMT R35, R20.reuse, 0x7772, RZ ;  /* 0x0000777214237816 */ /* 0x040fe400000000ff */
[C---:B------:R-:W-:Y:S02]  /*21a0*/  PRMT R40, R20.reuse, 0x7773, RZ ;  /* 0x0000777314287816 */ /* 0x040fe400000000ff */
[----:B------:R-:W-:Y:S02]  /*21b0*/  PRMT R20, R20, 0x7770, RZ ;  /* 0x0000777014147816 */ /* 0x000fe400000000ff */
[----:B------:R-:W-:-:S02]  /*21c0*/  LOP3.LUT R39, R37, 0xff0000, RZ, 0xc0, !PT ;  /* 0x00ff000025277812 */ /* 0x000fc400078ec0ff */
[----:B------:R-:W-:Y:S02]  /*21d0*/  PRMT R35, R40, 0x6540, R35 ;  /* 0x0000654028237816 */ /* 0x000fe40000000023 */
[----:B------:R-:W-:Y:S02]  /*21e0*/  PRMT R40, R39, 0x4210, R20 ;  /* 0x0000421027287816 */ /* 0x000fe40000000014 */
[----:B------:R-:W-:Y:S02]  /*21f0*/  LOP3.LUT R33, R33, R38, RZ, 0xfc, !PT ;  /* 0x0000002621217212 */ /* 0x000fe400078efcff */
[----:B------:R-:W-:Y:S02]  /*2200*/  LOP3.LUT R35, R35, R40, RZ, 0xfc, !PT ;  /* 0x0000002823237212 */ /* 0x000fe400078efcff */
[C---:B------:R-:W-:Y:S02]  /*2210*/  PRMT R38, R21.reuse, 0x7772, RZ ;  /* 0x0000777215267816 */ /* 0x040fe400000000ff */
[----:B------:R-:W-:-:S02]  /*2220*/  PRMT R41, R21, 0x7773, RZ ;  /* 0x0000777315297816 */ /* 0x000fc400000000ff */
[----:B------:R-:W-:Y:S02]  /*2230*/  PRMT R40, R21, 0x7771, RZ ;  /* 0x0000777115287816 */ /* 0x000fe400000000ff */
[----:B------:R-:W-:Y:S02]  /*2240*/  PRMT R39, R22, 0x7771, RZ ;  /* 0x0000777116277816 */ /* 0x000fe400000000ff */
[----:B------:R-:W-:Y:S01]  /*2250*/  PRMT R38, R41, 0x6540, R38 ;  /* 0x0000654029267816 */ /* 0x000fe20000000026 */
[----:B------:R-:W-:Y:S01]  /*2260*/  IMAD.U32 R41, R40, 0x10000, RZ ;  /* 0x0001000028297824 */ /* 0x000fe200078e00ff */
[C---:B------:R-:W-:Y:S01]  /*2270*/  PRMT R37, R22.reuse, 0x7772, RZ ;  /* 0x0000777216257816 */ /* 0x040fe200000000ff */
[----:B------:R-:W-:Y:S01]  /*2280*/  IMAD.U32 R39, R39, 0x10000, RZ ;  /* 0x0001000027277824 */ /* 0x000fe200078e00ff */
[C---:B------:R-:W-:Y:S02]  /*2290*/  PRMT R42, R22.reuse, 0x7773, RZ ;  /* 0x00007773162a7816 */ /* 0x040fe400000000ff */
[----:B------:R-:W-:-:S02]  /*22a0*/  PRMT R40, R22, 0x7770, RZ ;  /* 0x0000777016287816 */ /* 0x000fc400000000ff */
[----:B------:R-:W-:Y:S02]  /*22b0*/  PRMT R21, R21, 0x7770, RZ ;  /* 0x0000777015157816 */ /* 0x000fe400000000ff */
[----:B------:R-:W-:Y:S02]  /*22c0*/  LOP3.LUT R22, R41, 0xff0000, RZ, 0xc0, !PT ;  /* 0x00ff000029167812 */ /* 0x000fe400078ec0ff */
[----:B------:R-:W-:Y:S02]  /*22d0*/  LOP3.LUT R41, R39, 0xff0000, RZ, 0xc0, !PT ;  /* 0x00ff000027297812 */ /* 0x000fe400078ec0ff */
[----:B------:R-:W-:Y:S02]  /*22e0*/  PRMT R39, R22, 0x4210, R21 ;  /* 0x0000421016277816 */ /* 0x000fe40000000015 */
[----:B------:R-:W-:Y:S02]  /*22f0*/  PRMT R37, R42, 0x6540, R37 ;  /* 0x000065402a257816 */ /* 0x000fe40000000025 */
[----:B------:R-:W-:-:S02]  /*2300*/  PRMT R22, R41, 0x4210, R40 ;  /* 0x0000421029167816 */ /* 0x000fc40000000028 */
[----:B------:R-:W-:Y:S02]  /*2310*/  PRMT R42, R23, 0x7772, RZ ;  /* 0x00007772172a7816 */ /* 0x000fe400000000ff */
[----:B------:R-:W-:Y:S02]  /*2320*/  LOP3.LUT R22, R37, R22, RZ, 0xfc, !PT ;  /* 0x0000001625167212 */ /* 0x000fe400078efcff */
[C---:B------:R-:W-:Y:S02]  /*2330*/  PRMT R37, R23.reuse, 0x7771, RZ ;  /* 0x0000777117257816 */ /* 0x040fe400000000ff */
[C---:B------:R-:W-:Y:S02]  /*2340*/  PRMT R41, R23.reuse, 0x7773, RZ ;  /* 0x0000777317297816 */ /* 0x040fe400000000ff */
[----:B------:R-:W-:Y:S01]  /*2350*/  PRMT R23, R23, 0x7770, RZ ;  /* 0x0000777017177816 */ /* 0x000fe200000000ff */
[----:B------:R-:W-:Y:S01]  /*2360*/  IMAD.U32 R37, R37, 0x10000, RZ ;  /* 0x0001000025257824 */ /* 0x000fe200078e00ff */
[----:B------:R-:W-:-:S02]  /*2370*/  PRMT R41, R41, 0x6540, R42 ;  /* 0x0000654029297816 */ /* 0x000fc4000000002a */
[----:B------:R-:W-:Y:S02]  /*2380*/  LOP3.LUT R38, R38, R39, RZ, 0xfc, !PT ;  /* 0x0000002726267212 */ /* 0x000fe400078efcff */
[----:B------:R-:W-:Y:S01]  /*2390*/  LOP3.LUT R42, R37, 0xff0000, RZ, 0xc0, !PT ;  /* 0x00ff0000252a7812 */ /* 0x000fe200078ec0ff */
[----:B------:R-:W-:Y:S01]  /*23a0*/  IMAD.SHL.U32 R37, R21, 0x1000000, RZ ;  /* 0x0100000015257824 */ /* 0x000fe200078e00ff */
[----:B------:R-:W-:Y:S01]  /*23b0*/  PRMT R39, R12, 0x7770, RZ ;  /* 0x000077700c277816 */ /* 0x000fe200000000ff */
[----:B------:R-:W-:Y:S01]  /*23c0*/  IMAD.SHL.U32 R12, R13, 0x1000000, RZ ;  /* 0x010000000d0c7824 */ /* 0x000fe200078e00ff */
[----:B------:R-:W-:Y:S01]  /*23d0*/  PRMT R42, R42, 0x4210, R23 ;  /* 0x000042102a2a7816 */ /* 0x000fe20000000017 */
[----:B------:R-:W-:Y:S01]  /*23e0*/  IMAD.SHL.U32 R23, R23, 0x1000000, RZ ;  /* 0x0100000017177824 */ /* 0x000fe200078e00ff */
[----:B------:R-:W-:Y:S01]  /*23f0*/  LOP3.LUT R43, R6, R33, R38, 0x96, !PT ;  /* 0x00000021062b7212 */ /* 0x000fe200078e9626 */
[----:B------:R-:W-:Y:S01]  /*2400*/  IMAD.SHL.U32 R39, R39, 0x1000000, RZ ;  /* 0x0100000027277824 */ /* 0x000fe200078e00ff */
[----:B------:R-:W-:Y:S01]  /*2410*/  LOP3.LUT R21, R41, R42, RZ, 0xfc, !PT ;  /* 0x0000002a29157212 */ /* 0x000fe200078efcff */
[----:B------:R-:W-:Y:S01]  /*2420*/  IMAD.SHL.U32 R42, R0, 0x1000000, RZ ;  /* 0x01000000002a7824 */ /* 0x000fe200078e00ff */
[----:B------:R-:W-:-:S02]  /*2430*/  LOP3.LUT R0, R28, R26, R29, 0xb8, !PT ;  /* 0x0000001a1c007212 */ /* 0x000fc400078eb81d */
[----:B------:R-:W-:Y:S02]  /*2440*/  LOP3.LUT R41, R4, R39, R37, 0x96, !PT ;  /* 0x0000002704297212 */ /* 0x000fe400078e9625 */
[----:B------:R-:W-:Y:S02]  /*2450*/  LEA.HI R0, R27, R0, R27, 0x5 ;  /* 0x000000001b007211 */ /* 0x000fe400078f281b */
[----:B------:R-:W-:Y:S02]  /*2460*/  LOP3.LUT R42, R41, R42, RZ, 0x3c, !PT ;  /* 0x0000002a292a7212 */ /* 0x000fe400078e3cff */
[----:B------:R-:W-:Y:S01]  /*2470*/  IADD3 R41, PT, PT, R16, R0, R17 ;  /* 0x0000000010297210 */ /* 0x000fe20007ffe011 */
[----:B------:R-:W-:Y:S01]  /*2480*/  IMAD.SHL.U32 R0, R40, 0x1000000, RZ ;  /* 0x0100000028007824 */ /* 0x000fe200078e00ff */
[----:B------:R-:W-:Y:S01]  /*2490*/  LOP3.LUT R43, R43, R16, RZ, 0x3c, !PT ;  /* 0x000000102b2b7212 */ /* 0x000fe200078e3cff */
[----:B------:R-:W-:Y:S01]  /*24a0*/  IMAD.SHL.U32 R40, R3, 0x1000000, RZ ;  /* 0x0100000003287824 */ /* 0x000fe200078e00ff */
[----:B------:R-:W-:-:S02]  /*24b0*/  SHF.L.W.U32.HI R16, R26, 0x1e, R26 ;  /* 0x0000001e1a107819 */ /* 0x000fc40000010e1a */
[----:B------:R-:W-:Y:S02]  /*24c0*/  LOP3.LUT R3, R5, R12, R0, 0x96, !PT ;  /* 0x0000000c05037212 */ /* 0x000fe400078e9600 */
[----:B------:R-:W-:Y:S02]  /*24d0*/  SHF.L.W.U32.HI R13, R42, 0x1, R43 ;  /* 0x000000012a0d7819 */ /* 0x000fe40000010e2b */
[----:B------:R-:W-:Y:S01]  /*24e0*/  LOP3.LUT R40, R3, R40, RZ, 0x3c, !PT ;  /* 0x0000002803287212 */ /* 0x000fe200078e3cff */
[----:B------:R-:W-:Y:S01]  /*24f0*/  VIADD R3, R41, 0x5a827999 ;  /* 0x5a82799929037836 */ /* 0x000fe20000000000 */
[----:B------:R-:W-:Y:S02]  /*2500*/  LOP3.LUT R42, R29, R27, R16, 0xb8, !PT ;  /* 0x0000001b1d2a7212 */ /* 0x000fe400078eb810 */
[----:B------:R-:W-:Y:S02]  /*2510*/  LOP3.LUT R43, R25, R32, R21, 0x96, !PT ;  /* 0x00000020192b7212 */ /* 0x000fe400078e9615 */
[----:B------:R-:W-:-:S02]  /*2520*/  LEA.HI R41, R3, R42, R3, 0x5 ;  /* 0x0000002a03297211 */ /* 0x000fc400078f2803 */
[----:B------:R-:W-:Y:S02]  /*2530*/  LOP3.LUT R42, R19, R36, R22, 0x96, !PT ;  /* 0x00000024132a7212 */ /* 0x000fe400078e9616 */
[----:B------:R-:W-:Y:S02]  /*2540*/  IADD3 R41, PT, PT, R7, R41, R28 ;  /* 0x0000002907297210 */ /* 0x000fe40007ffe01c */
[----:B------:R-:W-:Y:S02]  /*2550*/  LOP3.LUT R7, R42, R7, RZ, 0x3c, !PT ;  /* 0x000000072a077212 */ /* 0x000fe400078e3cff */
[----:B------:R-:W-:Y:S02]  /*2560*/  LOP3.LUT R43, R43, R6, RZ, 0x3c, !PT ;  /* 0x000000062b2b7212 */ /* 0x000fe400078e3cff */
[----:B------:R-:W-:Y:S02]  /*2570*/  SHF.L.W.U32.HI R40, R40, 0x1, R7 ;  /* 0x0000000128287819 */ /* 0x000fe40000010e07 */
[----:B------:R-:W-:-:S04]  /*2580*/  LOP3.LUT R7, R18, R14, R23, 0x96, !PT ;  /* 0x0000000e12077212 */ /* 0x000fc800078e9617 */
[----:B------:R-:W-:Y:S01]  /*2590*/  LOP3.LUT R42, R7, R4, RZ, 0x3c, !PT ;  /* 0x00000004072a7212 */ /* 0x000fe200078e3cff */
[----:B------:R-:W-:Y:S01]  /*25a0*/  VIADD R7, R41, 0x5a827999 ;  /* 0x5a82799929077836 */ /* 0x000fe20000000000 */
[----:B------:R-:W-:-:S04]  /*25b0*/  SHF.L.W.U32.HI R4, R27, 0x1e, R27 ;  /* 0x0000001e1b047819 */ /* 0x000fc80000010e1b */
[----:B------:R-:W-:Y:S02]  /*25c0*/  LOP3.LUT R44, R16, R3, R4, 0xb8, !PT ;  /* 0x00000003102c7212 */ /* 0x000fe400078eb804 */
[----:B------:R-:W-:Y:S02]  /*25d0*/  SHF.L.W.U32.HI R3, R3, 0x1e, R3 ;  /* 0x0000001e03037819 */ /* 0x000fe40000010e03 */
[----:B------:R-:W-:Y:S02]  /*25e0*/  LEA.HI R41, R7, R44, R7, 0x5 ;  /* 0x0000002c07297211 */ /* 0x000fe400078f2807 */
[----:B------:R-:W-:Y:S02]  /*25f0*/  LOP3.LUT R44, R30, R15, R13, 0x96, !PT ;  /* 0x0000000f1e2c7212 */ /* 0x000fe400078e960d */
[----:B------:R-:W-:Y:S02]  /*2600*/  IADD3 R41, PT, PT, R6, R41, R29 ;  /* 0x0000002906297210 */ /* 0x000fe40007ffe01d */
[----:B------:R-:W-:-:S03]  /*2610*/  SHF.L.W.U32.HI R6, R42, 0x1, R43 ;  /* 0x000000012a067819 */ /* 0x000fc60000010e2b */
[----:B------:R-:W-:Y:S01]  /*2620*/  VIADD R42, R41, 0x5a827999 ;  /* 0x5a827999292a7836 */ /* 0x000fe20000000000 */
[----:B------:R-:W-:Y:S02]  /*2630*/  LOP3.LUT R41, R4, R7, R3, 0xb8, !PT ;  /* 0x0000000704297212 */ /* 0x000fe400078eb803 */
[----:B------:R-:W-:Y:S02]  /*2640*/  SHF.L.W.U32.HI R7, R7, 0x1e, R7 ;  /* 0x0000001e07077819 */ /* 0x000fe40000010e07 */
[----:B------:R-:W-:-:S04]  /*2650*/  LEA.HI R41, R42, R41, R42, 0x5 ;  /* 0x000000292a297211 */ /* 0x000fc800078f282a */
[----:B------:R-:W-:Y:S02]  /*2660*/  IADD3 R16, PT, PT, R19, R41, R16 ;  /* 0x0000002913107210 */ /* 0x000fe40007ffe010 */
[----:B------:R-:W-:Y:S02]  /*2670*/  LOP3.LUT R19, R44, R19, RZ, 0x3c, !PT ;  /* 0x000000132c137212 */ /* 0x000fe400078e3cff */
[----:B------:R-:W-:Y:S01]  /*2680*/  LOP3.LUT R44, R8, R31, R13, 0x96, !PT ;  /* 0x0000001f082c7212 */ /* 0x000fe200078e960d */
[----:B------:R-:W-:-:S03]  /*2690*/  VIADD R16, R16, 0x5a827999 ;  /* 0x5a82799910107836 */ /* 0x000fc60000000000 */
[----:B------:R-:W-:Y:S02]  /*26a0*/  LOP3.LUT R44, R44, R5, RZ, 0x3c, !PT ;  /* 0x000000052c2c7212 */ /* 0x000fe400078e3cff */
[----:B------:R-:W-:Y:S02]  /*26b0*/  LOP3.LUT R5, R3, R42, R7, 0xb8, !PT ;  /* 0x0000002a03057212 */ /* 0x000fe400078eb807 */
[----:B------:R-:W-:Y:S02]  /*26c0*/  SHF.L.W.U32.HI R42, R42, 0x1e, R42 ;  /* 0x0000001e2a2a7819 */ /* 0x000fe40000010e2a */
[----:B------:R-:W-:Y:S02]  /*26d0*/  LEA.HI R5, R16, R5, R16, 0x5 ;  /* 0x0000000510057211 */ /* 0x000fe400078f2810 */
[----:B------:R-:W-:Y:S02]  /*26e0*/  SHF.L.W.U32.HI R19, R44, 0x1, R19 ;  /* 0x000000012c137819 */ /* 0x000fe40000010e13 */
[----:B------:R-:W-:-:S02]  /*26f0*/  IADD3 R5, PT, PT, R25, R5, R4 ;  /* 0x0000000519057210 */ /* 0x000fc40007ffe004 */
[----:B------:R-:W-:Y:S02]  /*2700*/  LOP3.LUT R4, R7, R16, R42, 0xb8, !PT ;  /* 0x0000001007047212 */ /* 0x000fe400078eb82a */
[----:B------:R-:W-:Y:S01]  /*2710*/  SHF.L.W.U32.HI R16, R16, 0x1e, R16 ;  /* 0x0000001e10107819 */ /* 0x000fe20000010e10 */
[----:B------:R-:W-:Y:S01]  /*2720*/  VIADD R5, R5, 0x5a827999 ;  /* 0x5a82799905057836 */ /* 0x000fe20000000000 */
[----:B------:R-:W-:-:S04]  /*2730*/  LOP3.LUT R44, R24, R35, R40, 0x96, !PT ;  /* 0x00000023182c7212 */ /* 0x000fc800078e9628 */
[----:B------:R-:W-:-:S04]  /*2740*/  LEA.HI R4, R5, R4, R5, 0x5 ;  /* 0x0000000405047211 */ /* 0x000fc800078f2805 */
[----:B------:R-:W-:Y:S02]  /*2750*/  IADD3 R3, PT, PT, R30, R4, R3 ;  /* 0x000000041e037210 */ /* 0x000fe40007ffe003 */
[----:B------:R-:W-:Y:S02]  /*2760*/  LOP3.LUT R4, R42, R5, R16, 0xb8, !PT ;  /* 0x000000052a047212 */ /* 0x000fe400078eb810 */
[----:B------:R-:W-:Y:S01]  /*2770*/  SHF.L.W.U32.HI R5, R5, 0x1e, R5 ;  /* 0x0000001e05057819 */ /* 0x000fe20000010e05 */
[----:B------:R-:W-:-:S05]  /*2780*/  VIADD R3, R3, 0x5a827999 ;  /* 0x5a82799903037836 */ /* 0x000fca0000000000 */
        /* <DEDUP_REMOVED lines=42> */
[----:B------:R-:W-:-:S03]  /*2a30*/  LOP3.LUT R5, R4, R7, R3, 0xb8, !PT ;  /* 0x0000000704057212 */ /* 0x000fc600078eb803 */
[----:B------:R-:W-:-:S05]  /*2a40*/  VIADD R42, R42, 0x5a827999 ;  /* 0x5a8279992a2a7836 */ /* 0x000fca0000000000 */
[----:B------:R-:W-:-:S04]  /*2a50*/  LEA.HI R5, R42, R5, R42, 0x5 ;  /* 0x000000052a057211 */ /* 0x000fc800078f282a */
[----:B------:R-:W-:Y:S02]  /*2a60*/  IADD3 R16, PT, PT, R21, R5, R16 ;  /* 0x0000000515107210 */ /* 0x000fe40007ffe010 */
[----:B------:R-:W-:-:S03]  /*2a70*/  SHF.L.W.U32.HI R5, R7, 0x1e, R7 ;  /* 0x0000001e07057819 */ /* 0x000fc60000010e07 */
[----:B------:R-:W-:Y:S01]  /*2a80*/  VIADD R7, R16, 0x5a827999 ;  /* 0x5a82799910077836 */ /* 0x000fe20000000000 */
[----:B------:R-:W-:-:S04]  /*2a90*/  LOP3.LUT R16, R3, R42, R5, 0xb8, !PT ;  /* 0x0000002a03107212 */ /* 0x000fc800078eb805 */
        /* <DEDUP_REMOVED lines=11> */
[----:B------:R-:W-:Y:S01]  /*2b50*/  IADD3 R42, PT, PT, R6, R7, R5 ;  /* 0x00000007062a7210 */ /* 0x000fe20007ffe005 */
[----:B------:R-:W-:Y:S01]  /*2b60*/  IMAD.SHL.U32 R5, R20, 0x1000000, RZ ;  /* 0x0100000014057824 */ /* 0x000fe200078e00ff */
[----:B------:R-:W-:Y:S02]  /*2b70*/  LOP3.LUT R7, R44, R25, RZ, 0x3c, !PT ;  /* 0x000000192c077212 */ /* 0x000fe400078e3cff */
[----:B------:R-:W-:Y:S01]  /*2b80*/  SHF.L.W.U32.HI R25, R41, 0x1e, R41 ;  /* 0x0000001e29197819 */ /* 0x000fe20000010e29 */
[----:B------:R-:W-:Y:S01]  /*2b90*/  VIADD R20, R42, 0x5a827999 ;  /* 0x5a8279992a147836 */ /* 0x000fe20000000000 */
[----:B------:R-:W-:Y:S02]  /*2ba0*/  LOP3.LUT R43, R9, R5, R40, 0x96, !PT ;  /* 0x00000005092b7212 */ /* 0x000fe400078e9628 */
[----:B------:R-:W-:Y:S02]  /*2bb0*/  LOP3.LUT R41, R3, R16, R25, 0xb8, !PT ;  /* 0x0000001003297212 */ /* 0x000fe400078eb819 */
[----:B------:R-:W-:-:S02]  /*2bc0*/  SHF.L.W.U32.HI R16, R16, 0x1e, R16 ;  /* 0x0000001e10107819 */ /* 0x000fc40000010e10 */
[C---:B------:R-:W-:Y:S02]  /*2bd0*/  LEA.HI R41, R20.reuse, R41, R20, 0x5 ;  /* 0x0000002914297211 */ /* 0x040fe400078f2814 */
[----:B------:R-:W-:Y:S02]  /*2be0*/  LOP3.LUT R18, R43, R18, RZ, 0x3c, !PT ;  /* 0x000000122b127212 */ /* 0x000fe400078e3cff */
[----:B------:R-:W-:Y:S02]  /*2bf0*/  IADD3 R41, PT, PT, R19, R41, R4 ;  /* 0x0000002913297210 */ /* 0x000fe40007ffe004 */
[----:B------:R-:W-:Y:S02]  /*2c00*/  LOP3.LUT R4, R20, R16, R25, 0x96, !PT ;  /* 0x0000001014047212 */ /* 0x000fe400078e9619 */
[----:B------:R-:W-:Y:S01]  /*2c10*/  SHF.L.W.U32.HI R7, R18, 0x1, R7 ;  /* 0x0000000112077819 */ /* 0x000fe20000010e07 */
[----:B------:R-:W-:Y:S01]  /*2c20*/  VIADD R41, R41, 0x5a827999 ;  /* 0x5a82799929297836 */ /* 0x000fe20000000000 */
[----:B------:R-:W-:-:S04]  /*2c30*/  LOP3.LUT R43, R11, R38, R6, 0x96, !PT ;  /* 0x000000260b2b7212 */ /* 0x000fc800078e9606 */
[----:B------:R-:W-:Y:S02]  /*2c40*/  LEA.HI R4, R41, R4, R41, 0x5 ;  /* 0x0000000429047211 */ /* 0x000fe400078f2829 */
[----:B------:R-:W-:Y:S02]  /*2c50*/  LOP3.LUT R43, R43, R30, RZ, 0x3c, !PT ;  /* 0x0000001e2b2b7212 */ /* 0x000fe400078e3cff */
[----:B------:R-:W-:Y:S01]  /*2c60*/  IADD3 R4, PT, PT, R7, R4, R3 ;  /* 0x0000000407047210 */ /* 0x000fe20007ffe003 */
[----:B------:R-:W-:Y:S01]  /*2c70*/  IMAD.SHL.U32 R3, R10, 0x1000000, RZ ;  /* 0x010000000a037824 */ /* 0x000fe200078e00ff */
[----:B------:R-:W-:Y:S02]  /*2c80*/  SHF.L.W.U32.HI R10, R20, 0x1e, R20 ;  /* 0x0000001e140a7819 */ /* 0x000fe40000010e14 */
[----:B------:R-:W-:Y:S01]  /*2c90*/  LOP3.LUT R20, R39, R22, R19, 0x96, !PT ;  /* 0x0000001627147212 */ /* 0x000fe200078e9613 */
[----:B------:R-:W-:Y:S01]  /*2ca0*/  VIADD R18, R4, 0x6ed9eba1 ;  /* 0x6ed9eba104127836 */ /* 0x000fe20000000000 */
[----:B------:R-:W-:-:S04]  /*2cb0*/  LOP3.LUT R45, R3, R38, R6, 0x96, !PT ;  /* 0x00000026032d7212 */ /* 0x000fc800078e9606 */
[----:B------:R-:W-:Y:S02]  /*2cc0*/  LOP3.LUT R8, R45, R8, RZ, 0x3c, !PT ;  /* 0x000000082d087212 */ /* 0x000fe400078e3cff */
[----:B------:R-:W-:Y:S02]  /*2cd0*/  LOP3.LUT R45, R41, R10, R16, 0x96, !PT ;  /* 0x0000000a292d7212 */ /* 0x000fe400078e9610 */
[----:B------:R-:W-:Y:S02]  /*2ce0*/  SHF.L.W.U32.HI R4, R8, 0x1, R43 ;  /* 0x0000000108047819 */ /* 0x000fe40000010e2b */
[----:B------:R-:W-:Y:S02]  /*2cf0*/  LEA.HI R45, R18, R45, R18, 0x5 ;  /* 0x0000002d122d7211 */ /* 0x000fe400078f2812 */
[----:B------:R-:W-:Y:S02]  /*2d00*/  LOP3.LUT R43, R33, R22, R19, 0x96, !PT ;  /* 0x00000016212b7212 */ /* 0x000fe400078e9613 */
[----:B------:R-:W-:-:S02]  /*2d10*/  IADD3 R45, PT, PT, R4, R45, R25 ;  /* 0x0000002d042d7210 */ /* 0x000fc40007ffe019 */
[----:B------:R-:W-:Y:S02]  /*2d20*/  SHF.L.W.U32.HI R25, R41, 0x1e, R41 ;  /* 0x0000001e29197819 */ /* 0x000fe40000010e29 */
[----:B------:R-:W-:Y:S01]  /*2d30*/  LOP3.LUT R41, R20, R9, RZ, 0x3c, !PT ;  /* 0x0000000914297212 */ /* 0x000fe200078e3cff */
[----:B------:R-:W-:Y:S01]  /*2d40*/  VIADD R9, R45, 0x6ed9eba1 ;  /* 0x6ed9eba12d097836 */ /* 0x000fe20000000000 */
[----:B------:R-:W-:Y:S02]  /*2d50*/  LOP3.LUT R8, R43, R24, RZ, 0x3c, !PT ;  /* 0x000000182b087212 */ /* 0x000fe400078e3cff */
[----:B------:R-:W-:Y:S02]  /*2d60*/  LOP3.LUT R20, R18, R25, R10, 0x96, !PT ;  /* 0x0000001912147212 */ /* 0x000fe400078e960a */
[----:B------:R-:W-:Y:S02]  /*2d70*/  SHF.L.W.U32.HI R8, R41, 0x1, R8 ;  /* 0x0000000129087819 */ /* 0x000fe40000010e08 */
[----:B------:R-:W-:-:S02]  /*2d80*/  LEA.HI R41, R9, R20, R9, 0x5 ;  /* 0x0000001409297211 */ /* 0x000fc400078f2809 */
[--C-:B------:R-:W-:Y:S02]  /*2d90*/  LOP3.LUT R20, R36, R21, R7.reuse, 0x96, !PT ;  /* 0x0000001524147212 */ /* 0x100fe400078e9607 */
[----:B------:R-:W-:Y:S02]  /*2da0*/  IADD3 R41, PT, PT, R8, R41, R16 ;  /* 0x0000002908297210 */ /* 0x000fe40007ffe010 */
[----:B------:R-:W-:Y:S02]  /*2db0*/  LOP3.LUT R16, R12, R21, R7, 0x96, !PT ;  /* 0x000000150c107212 */ /* 0x000fe400078e9607 */
[----:B------:R-:W-:Y:S02]  /*2dc0*/  SHF.L.W.U32.HI R18, R18, 0x1e, R18 ;  /* 0x0000001e12127819 */ /* 0x000fe40000010e12 */
[----:B------:R-:W-:Y:S01]  /*2dd0*/  LOP3.LUT R20, R20, R11, RZ, 0x3c, !PT ;  /* 0x0000000b14147212 */ /* 0x000fe200078e3cff */
[----:B------:R-:W-:Y:S01]  /*2de0*/  VIADD R11, R41, 0x6ed9eba1 ;  /* 0x6ed9eba1290b7836 */ /* 0x000fe20000000000 */
[----:B------:R-:W-:-:S02]  /*2df0*/  LOP3.LUT R3, R16, R3, RZ, 0x3c, !PT ;  /* 0x0000000310037212 */ /* 0x000fc400078e3cff */
[----:B------:R-:W-:Y:S02]  /*2e00*/  LOP3.LUT R16, R9, R18, R25, 0x96, !PT ;  /* 0x0000001209107212 */ /* 0x000fe400078e9619 */
[----:B------:R-:W-:Y:S02]  /*2e10*/  SHF.L.W.U32.HI R3, R3, 0x1, R20 ;  /* 0x0000000103037819 */ /* 0x000fe40000010e14 */
[----:B------:R-:W-:Y:S02]  /*2e20*/  LEA.HI R16, R11, R16, R11, 0x5 ;  /* 0x000000100b107211 */ /* 0x000fe400078f280b */
[-C--:B------:R-:W-:Y:S02]  /*2e30*/  LOP3.LUT R20, R32, R13.reuse, R4, 0x96, !PT ;  /* 0x0000000d20147212 */ /* 0x080fe400078e9604 */
[----:B------:R-:W-:Y:S02]  /*2e40*/  IADD3 R16, PT, PT, R3, R16, R10 ;  /* 0x0000001003107210 */ /* 0x000fe40007ffe00a */
[----:B------:R-:W-:-:S02]  /*2e50*/  LOP3.LUT R24, R14, R13, R4, 0x96, !PT ;  /* 0x0000000d0e187212 */ /* 0x000fc400078e9604 */
[----:B------:R-:W-:Y:S02]  /*2e60*/  SHF.L.W.U32.HI R9, R9, 0x1e, R9 ;  /* 0x0000001e09097819 */ /* 0x000fe40000010e09 */
[----:B------:R-:W-:Y:S01]  /*2e70*/  LOP3.LUT R10, R20, R33, RZ, 0x3c, !PT ;  /* 0x00000021140a7212 */ /* 0x000fe200078e3cff */
[----:B------:R-:W-:Y:S01]  /*2e80*/  VIADD R20, R16, 0x6ed9eba1 ;  /* 0x6ed9eba110147836 */ /* 0x000fe20000000000 */
[----:B------:R-:W-:Y:S02]  /*2e90*/  LOP3.LUT R39, R24, R39, RZ, 0x3c, !PT ;  /* 0x0000002718277212 */ /* 0x000fe400078e3cff */
[----:B------:R-:W-:Y:S02]  /*2ea0*/  LOP3.LUT R33, R11, R9, R18, 0x96, !PT ;  /* 0x000000090b217212 */ /* 0x000fe400078e9612 */
[----:B------:R-:W-:Y:S02]  /*2eb0*/  SHF.L.W.U32.HI R10, R39, 0x1, R10 ;  /* 0x00000001270a7819 */ /* 0x000fe40000010e0a */
[----:B------:R-:W-:-:S02]  /*2ec0*/  LEA.HI R33, R20, R33, R20, 0x5 ;  /* 0x0000002114217211 */ /* 0x000fc400078f2814 */
[----:B------:R-:W-:Y:S02]  /*2ed0*/  SHF.L.W.U32.HI R16, R11, 0x1e, R11 ;  /* 0x0000001e0b107819 */ /* 0x000fe40000010e0b */
[----:B------:R-:W-:Y:S02]  /*2ee0*/  IADD3 R11, PT, PT, R10, R33, R25 ;  /* 0x000000210a0b7210 */ /* 0x000fe40007ffe019 */
[-CC-:B------:R-:W-:Y:S02]  /*2ef0*/  LOP3.LUT R39, R15, R40.reuse, R8.reuse, 0x96, !PT ;  /* 0x000000280f277212 */ /* 0x180fe400078e9608 */
[----:B------:R-:W-:Y:S01]  /*2f00*/  LOP3.LUT R41, R31, R40, R8, 0x96, !PT ;  /* 0x000000281f297212 */ /* 0x000fe200078e9608 */
[----:B------:R-:W-:Y:S01]  /*2f10*/  VIADD R11, R11, 0x6ed9eba1 ;  /* 0x6ed9eba10b0b7836 */ /* 0x000fe20000000000 */
[----:B------:R-:W-:Y:S02]  /*2f20*/  LOP3.LUT R39, R39, R36, RZ, 0x3c, !PT ;  /* 0x0000002427277212 */ /* 0x000fe400078e3cff */
[----:B------:R-:W-:-:S02]  /*2f30*/  LOP3.LUT R12, R41, R12, RZ, 0x3c, !PT ;  /* 0x0000000c290c7212 */ /* 0x000fc400078e3cff */
[----:B------:R-:W-:Y:S02]  /*2f40*/  LOP3.LUT R24, R20, R16, R9, 0x96, !PT ;  /* 0x0000001014187212 */ /* 0x000fe400078e9609 */
[----:B------:R-:W-:Y:S02]  /*2f50*/  SHF.L.W.U32.HI R12, R12, 0x1, R39 ;  /* 0x000000010c0c7819 */ /* 0x000fe40000010e27 */
[----:B------:R-:W-:Y:S02]  /*2f60*/  LEA.HI R25, R11, R24, R11, 0x5 ;  /* 0x000000180b197211 */ /* 0x000fe400078f280b */
[-CC-:B------:R-:W-:Y:S02]  /*2f70*/  LOP3.LUT R33, R35, R6.reuse, R3.reuse, 0x96, !PT ;  /* 0x0000000623217212 */ /* 0x180fe400078e9603 */
[----:B------:R-:W-:Y:S02]  /*2f80*/  IADD3 R25, PT, PT, R12, R25, R18 ;  /* 0x000000190c197210 */ /* 0x000fe40007ffe012 */
[----:B------:R-:W-:-:S02]  /*2f90*/  LOP3.LUT R39, R5, R6, R3, 0x96, !PT ;  /* 0x0000000605277212 */ /* 0x000fc400078e9603 */
[----:B------:R-:W-:Y:S01]  /*2fa0*/  SHF.L.W.U32.HI R20, R20, 0x1e, R20 ;  /* 0x0000001e14147819 */ /* 0x000fe20000010e14 */
[----:B------:R-:W-:Y:S01]  /*2fb0*/  VIADD R25, R25, 0x6ed9eba1 ;  /* 0x6ed9eba119197836 */ /* 0x000fe20000000000 */
[----:B------:R-:W-:Y:S02]  /*2fc0*/  LOP3.LUT R33, R33, R32, RZ, 0x3c, !PT ;  /* 0x0000002021217212 */ /* 0x000fe400078e3cff */
        /* <DEDUP_REMOVED lines=14> */
[-C--:B------:R-:W-:Y:S02]  /*30b0*/  LOP3.LUT R30, R22, R7.reuse, R12, 0x96, !PT ;  /* 0x00000007161e7212 */ /* 0x080fe400078e960c */
        /* <DEDUP_REMOVED lines=9> */
[----:B------:R-:W-:Y:S02]  /*3150*/  LOP3.LUT R31, R21, R4, R14, 0x96, !PT ;  /* 0x00000004151f7212 */ /* 0x000fe400078e960e */
        /* <DEDUP_REMOVED lines=9> */
[----:B------:R-:W-:Y:S02]  /*31f0*/  LOP3.LUT R33, R13, R8, R9, 0x96, !PT ;  /* 0x000000080d217212 */ /* 0x000fe400078e9609 */
[----:B------:R-:W-:Y:S02]  /*3200*/  IADD3 R24, PT, PT, R11, R24, R18 ;  /* 0x000000180b187210 */ /* 0x000fe40007ffe012 */
[----:B------:R-:W-:-:S02]  /*3210*/  SHF.L.W.U32.HI R20, R15, 0x1e, R15 ;  /* 0x0000001e0f147819 */ /* 0x000fc40000010e0f */
[C---:B------:R-:W-:Y:S01]  /*3220*/  LOP3.LUT R15, R33.reuse, R22, RZ, 0x3c, !PT ;  /* 0x00000016210f7212 */ /* 0x040fe200078e3cff */
[----:B------:R-:W-:Y:S01]  /*3230*/  VIADD R24, R24, 0x6ed9eba1 ;  /* 0x6ed9eba118187836 */ /* 0x000fe20000000000 */
[----:B------:R-:W-:Y:S02]  /*3240*/  LOP3.LUT R0, R33, R0, RZ, 0x3c, !PT ;  /* 0x0000000021007212 */ /* 0x000fe400078e3cff */
[----:B------:R-:W-:Y:S02]  /*3250*/  LOP3.LUT R33, R31, R20, R16, 0x96, !PT ;  /* 0x000000141f217212 */ /* 0x000fe400078e9610 */
[----:B------:R-:W-:Y:S02]  /*3260*/  SHF.L.W.U32.HI R15, R0, 0x1, R15 ;  /* 0x00000001000f7819 */ /* 0x000fe40000010e0f */
[----:B------:R-:W-:Y:S02]  /*3270*/  LEA.HI R0, R24, R33, R24, 0x5 ;  /* 0x0000002118007211 */ /* 0x000fe400078f2818 */
[----:B------:R-:W-:-:S02]  /*3280*/  LOP3.LUT R18, R40, R3, R5, 0x96, !PT ;  /* 0x0000000328127212 */ /* 0x000fc400078e9605 */
[----:B------:R-:W-:Y:S02]  /*3290*/  IADD3 R0, PT, PT, R15, R0, R25 ;  /* 0x000000000f007210 */ /* 0x000fe40007ffe019 */
[----:B------:R-:W-:Y:S02]  /*32a0*/  SHF.L.W.U32.HI R31, R31, 0x1e, R31 ;  /* 0x0000001e1f1f7819 */ /* 0x000fe40000010e1f */
[----:B------:R-:W-:Y:S01]  /*32b0*/  LOP3.LUT R21, R18, R21, RZ, 0x3c, !PT ;  /* 0x0000001512157212 */ /* 0x000fe200078e3cff */
[----:B------:R-:W-:Y:S01]  /*32c0*/  VIADD R0, R0, 0x6ed9eba1 ;  /* 0x6ed9eba100007836 */ /* 0x000fe20000000000 */
[----:B------:R-:W-:Y:S02]  /*32d0*/  LOP3.LUT R18, R18, R23, RZ, 0x3c, !PT ;  /* 0x0000001712127212 */ /* 0x000fe400078e3cff */
[----:B------:R-:W-:Y:S02]  /*32e0*/  LOP3.LUT R23, R24, R31, R20, 0x96, !PT ;  /* 0x0000001f18177212 */ /* 0x000fe400078e9614 */
[----:B------:R-:W-:-:S02]  /*32f0*/  SHF.L.W.U32.HI R21, R18, 0x1, R21 ;  /* 0x0000000112157819 */ /* 0x000fc40000010e15 */
[----:B------:R-:W-:Y:S02]  /*3300*/  LEA.HI R23, R0, R23, R0, 0x5 ;  /* 0x0000001700177211 */ /* 0x000fe400078f2800 */
[----:B------:R-:W-:Y:S02]  /*3310*/  LOP3.LUT R22, R6, R10, R11, 0x96, !PT ;  /* 0x0000000a06167212 */ /* 0x000fe400078e960b */
[----:B------:R-:W-:Y:S02]  /*3320*/  IADD3 R23, PT, PT, R21, R23, R16 ;  /* 0x0000001715177210 */ /* 0x000fe40007ffe010 */
[----:B------:R-:W-:Y:S02]  /*3330*/  SHF.L.W.U32.HI R18, R24, 0x1e, R24 ;  /* 0x0000001e18127819 */ /* 0x000fe40000010e18 */
[----:B------:R-:W-:Y:S01]  /*3340*/  LOP3.LUT R13, R22, R13, RZ, 0x3c, !PT ;  /* 0x0000000d160d7212 */ /* 0x000fe200078e3cff */
[----:B------:R-:W-:Y:S01]  /*3350*/  VIADD R16, R23, 0x6ed9eba1 ;  /* 0x6ed9eba117107836 */ /* 0x000fe20000000000 */
[----:B------:R-:W-:-:S02]  /*3360*/  LOP3.LUT R25, R0, R18, R31, 0x96, !PT ;  /* 0x0000001200197212 */ /* 0x000fc400078e961f */
[----:B------:R-:W-:Y:S02]  /*3370*/  SHF.L.W.U32.HI R13, R13, 0x1, R13 ;  /* 0x000000010d0d7819 */ /* 0x000fe40000010e0d */
        /* <DEDUP_REMOVED lines=56> */
[--C-:B------:R-:W-:Y:S02]  /*3700*/  LEA.HI R30, R19, R30, R19.reuse, 0x5 ;  /* 0x0000001e131e7211 */ /* 0x100fe400078f2813 */
        /* <DEDUP_REMOVED lines=159> */
[C---:B------:R-:W-:Y:S02]  /*4100*/  LEA.HI R30, R23.reuse, R30, R23, 0x5 ;  /* 0x0000001e171e7211 */ /* 0x040fe400078f2817 */
        /* <DEDUP_REMOVED lines=136> */
[----:B------:R-:W-:Y:S02]  /*4990*/  SHF.L.W.U32.HI R8, R8, 0x1e, R8 ;  /* 0x0000001e08087819 */ /* 0x000fe40000010e08 */
[----:B------:R-:W-:Y:S02]  /*49a0*/  IADD3 R18, PT, PT, R16, R18, R15 ;  /* 0x0000001210127210 */ /* 0x000fe40007ffe00f */
[----:B------:R-:W-:Y:S02]  /*49b0*/  LOP3.LUT R20, R21, R8, R7, 0x96, !PT ;  /* 0x0000000815147212 */ /* 0x000fe400078e9607 */
[----:B------:R-:W-:Y:S01]  /*49c0*/  LOP3.LUT R15, R5, R14, R0, 0x96, !PT ;  /* 0x0000000e050f7212 */ /* 0x000fe200078e9600 */
[----:B------:R-:W-:Y:S01]  /*49d0*/  VIADD R13, R18, 0xca62c1d6 ;  /* 0xca62c1d6120d7836 */ /* 0x000fe20000000000 */
[----:B------:R-:W-:-:S02]  /*49e0*/  SHF.L.W.U32.HI R21, R21, 0x1e, R21 ;  /* 0x0000001e15157819 */ /* 0x000fc40000010e15 */
[----:B------:R-:W-:Y:S02]  /*49f0*/  LOP3.LUT R15, R15, R10, RZ, 0x3c, !PT ;  /* 0x0000000a0f0f7212 */ /* 0x000fe400078e3cff */
[----:B------:R-:W-:Y:S01]  /*4a00*/  LEA.HI R23, R13, R20, R13, 0x5 ;  /* 0x000000140d177211 */ /* 0x000fe200078f280d */
[----:B------:R-:W-:Y:S01]  /*4a10*/  IMAD.IADD R17, R21, 0x1, R17 ;  /* 0x0000000115117824 */ /* 0x000fe200078e0211 */
[----:B------:R-:W-:Y:S02]  /*4a20*/  LOP3.LUT R9, R9, R6, R11, 0x96, !PT ;  /* 0x0000000609097212 */ /* 0x000fe400078e960b */
[----:B------:R-:W-:Y:S01]  /*4a30*/  LOP3.LUT R16, R19, R3, R16, 0x96, !PT ;  /* 0x0000000313107212 */ /* 0x000fe200078e9610 */
[----:B------:R-:W-:Y:S01]  /*4a40*/  IMAD.IADD R4, R4, 0x1, R23 ;  /* 0x0000000104047824 */ /* 0x000fe200078e0217 */
[----:B------:R-:W-:Y:S01]  /*4a50*/  LOP3.LUT R9, R9, R12, RZ, 0x3c, !PT ;  /* 0x0000000c09097212 */ /* 0x000fe200078e3cff */
[----:B------:R-:W-:Y:S01]  /*4a60*/  VIADD R3, R34, UR4 ;  /* 0x0000000422037c36 */ /* 0x000fe20008000000 */
[----:B------:R-:W-:-:S02]  /*4a70*/  LOP3.LUT R16, R16, R5, RZ, 0x3c, !PT ;  /* 0x0000000510107212 */ /* 0x000fc400078e3cff */
[----:B------:R-:W-:Y:S02]  /*4a80*/  LEA.HI R4, R15, R4, R15, 0x1 ;  /* 0x000000040f047211 */ /* 0x000fe400078f080f */
[C---:B------:R-:W-:Y:S02]  /*4a90*/  LOP3.LUT R15, R13.reuse, R21, R8, 0x96, !PT ;  /* 0x000000150d0f7212 */ /* 0x040fe400078e9608 */
[----:B------:R-:W-:Y:S01]  /*4aa0*/  SHF.L.W.U32.HI R13, R13, 0x1e, R13 ;  /* 0x0000001e0d0d7819 */ /* 0x000fe20000010e0d */
[----:B------:R-:W-:-:S04]  /*4ab0*/  VIADD R4, R4, 0xca62c1d6 ;  /* 0xca62c1d604047836 */ /* 0x000fc80000000000 */
[----:B------:R-:W-:Y:S01]  /*4ac0*/  IMAD.IADD R28, R13, 0x1, R28 ;  /* 0x000000010d1c7824 */ /* 0x000fe200078e021c */
[C-C-:B------:R-:W-:Y:S02]  /*4ad0*/  LEA.HI R0, R4.reuse, R15, R4.reuse, 0x5 ;  /* 0x0000000f04007211 */ /* 0x140fe400078f2804 */
[C---:B------:R-:W-:Y:S02]  /*4ae0*/  LOP3.LUT R6, R4.reuse, R13, R21, 0x96, !PT ;  /* 0x0000000d04067212 */ /* 0x040fe400078e9615 */
[----:B------:R-:W-:Y:S01]  /*4af0*/  LEA.HI R29, R4, R29, R4, 0x1e ;  /* 0x0000001d041d7211 */ /* 0x000fe200078ff004 */
[----:B------:R-:W-:-:S05]  /*4b00*/  IMAD.IADD R0, R7, 0x1, R0 ;  /* 0x0000000107007824 */ /* 0x000fca00078e0200 */
[----:B------:R-:W-:-:S05]  /*4b10*/  LEA.HI R0, R9, R0, R9, 0x1 ;  /* 0x0000000009007211 */ /* 0x000fca00078f0809 */
[----:B------:R-:W-:Y:S02]  /*4b20*/  VIADD R7, R0, 0xca62c1d6 ;  /* 0xca62c1d600077836 */ /* 0x000fe40000000000 */
[----:B------:R-:W-:Y:S02]  /*4b30*/  IMAD.MOV.U32 R0, RZ, RZ, R2 ;  /* 0x000000ffff007224 */ /* 0x000fe400078e0002 */
[----:B------:R-:W-:Y:S01]  /*4b40*/  VIADD R2, R2, 0x40 ;  /* 0x0000004002027836 */ /* 0x000fe20000000000 */
[C---:B------:R-:W-:Y:S01]  /*4b50*/  LEA.HI R9, R7.reuse, R6, R7, 0x5 ;  /* 0x0000000607097211 */ /* 0x040fe200078f2807 */
[----:B------:R-:W-:-:S03]  /*4b60*/  IMAD.IADD R26, R7, 0x1, R26 ;  /* 0x00000001071a7824 */ /* 0x000fc600078e021a */
[----:B------:R-:W-:Y:S01]  /*4b70*/  ISETP.GT.AND P0, PT, R2, R3, PT ;  /* 0x000000030200720c */ /* 0x000fe20003f04270 */
[----:B------:R-:W-:-:S05]  /*4b80*/  IMAD.IADD R9, R8, 0x1, R9 ;  /* 0x0000000108097824 */ /* 0x000fca00078e0209 */
[----:B------:R-:W-:-:S04]  /*4b90*/  LEA.HI R16, R16, R9, R16, 0x1 ;  /* 0x0000000910107211 */ /* 0x000fc800078f0810 */
[----:B------:R-:W-:-:S03]  /*4ba0*/  IADD3 R27, PT, PT, R16, -0x359d3e2a, R27 ;  /* 0xca62c1d6101b7810 */ /* 0x000fc60007ffe01b */
[----:B------:R-:W-:Y:S05]  /*4bb0*/  @!P0 BRA `(.L_x_31) ;  /* 0xffffffcc00908947 */ /* 0x000fea000383ffff */
[----:B------:R-:W-:Y:S05]  /*4bc0*/  BSYNC.RECONVERGENT B1 ;  /* 0x0000000000017941 */ /* 0x000fea0003800200 */
.L_x_30:
[----:B------:R-:W-:Y:S05]  /*4bd0*/  BSYNC.RECONVERGENT B0 ;  /* 0x0000000000007941 */ /* 0x000fea0003800200 */
.L_x_29:
[----:B------:R-:W-:Y:S01]  /*4be0*/  VIADD R2, R3, 0x48 ;  /* 0x0000004803027836 */ /* 0x000fe20000000000 */
[----:B------:R-:W-:Y:S01]  /*4bf0*/  SHF.R.U32.HI R31, RZ, 0x6, R0 ;  /* 0x00000006ff1f7819 */ /* 0x000fe20000011600 */
[----:B------:R-:W-:Y:S03]  /*4c00*/  BSSY.RECONVERGENT B4, `(.L_x_32) ;  /* 0x000032d000047945 */ /* 0x000fe60003800200 */
[----:B------:R-:W-:-:S04]  /*4c10*/  SHF.R.S32.HI R5, RZ, 0x1f, R2 ;  /* 0x0000001fff057819 */ /* 0x000fc80000011402 */
[----:B------:R-:W-:-:S04]  /*4c20*/  LEA.HI R2, R5, R2, RZ, 0x6 ;  /* 0x0000000205027211 */ /* 0x000fc800078f30ff */
[----:B------:R-:W-:-:S04]  /*4c30*/  LEA.HI.SX32 R31, R2, -R31, 0x1a ;  /* 0x8000001f021f7211 */ /* 0x000fc800078fd2ff */
[----:B------:R-:W-:-:S13]  /*4c40*/  ISETP.GE.AND P0, PT, R31, 0x1, PT ;  /* 0x000000011f00780c */ /* 0x000fda0003f06270 */
[----:B------:R-:W-:Y:S05]  /*4c50*/  @!P0 BRA `(.L_x_33) ;  /* 0x00000030009c8947 */ /* 0x000fea0003800000 */
[C---:B------:R-:W-:Y:S01]  /*4c60*/  IMAD.IADD R32, R3.reuse, 0x1, -R0 ;  /* 0x0000000103207824 */ /* 0x040fe200078e0a00 */
[----:B------:R-:W-:Y:S01]  /*4c70*/  LOP3.LUT R33, R3, 0x3, RZ, 0xc0, !PT ;  /* 0x0000000303217812 */ /* 0x000fe200078ec0ff */
[----:B------:R-:W-:Y:S02]  /*4c80*/  IMAD.MOV.U32 R2, RZ, RZ, -0x8 ;  /* 0xfffffff8ff027424 */ /* 0x000fe400078e00ff */
[C---:B------:R-:W-:Y:S01]  /*4c90*/  IMAD.IADD R4, R0.reuse, 0x1, -R3 ;  /* 0x0000000100047824 */ /* 0x040fe200078e0a03 */
[----:B------:R-:W-:Y:S01]  /*4ca0*/  SHF.R.S32.HI R5, RZ, 0x1f, R32 ;  /* 0x0000001fff057819 */ /* 0x000fe20000011420 */
[----:B------:R-:W-:Y:S01]  /*4cb0*/  IMAD.MOV.U32 R16, RZ, RZ, RZ ;  /* 0x000000ffff107224 */ /* 0x000fe200078e00ff */
[----:B------:R-:W-:Y:S01]  /*4cc0*/  IADD3 R9, PT, PT, R0, -UR4, R33 ;  /* 0x8000000400097c10 */ /* 0x000fe2000fffe021 */
[----:B------:R-:W-:Y:S01]  /*4cd0*/  VIADD R37, R1, 0xa0 ;  /* 0x000000a001257836 */ /* 0x000fe20000000000 */
[----:B------:R-:W-:Y:S02]  /*4ce0*/  LEA.HI R5, R5, R32, RZ, 0x2 ;  /* 0x0000002005057211 */ /* 0x000fe400078f10ff */
[----:B------:R-:W-:Y:S01]  /*4cf0*/  ISETP.GT.U32.AND P1, PT, R4, -0x4, PT ;  /* 0xfffffffc0400780c */ /* 0x000fe20003f24070 */
[----:B------:R-:W-:Y:S01]  /*4d00*/  IMAD.IADD R34, R9, 0x1, -R34 ;  /* 0x0000000109227824 */ /* 0x000fe200078e0a22 */
[----:B------:R-:W-:-:S02]  /*4d10*/  LOP3.LUT R7, R5, 0x1ffffffc, RZ, 0xc0, !PT ;  /* 0x1ffffffc05077812 */ /* 0x000fc400078ec0ff */
[----:B------:R-:W-:-:S03]  /*4d20*/  SHF.R.S32.HI R30, RZ, 0x2, R5 ;  /* 0x00000002ff1e7819 */ /* 0x000fc60000011405 */
[----:B------:R-:W-:-:S04]  /*4d30*/  IMAD.IADD R7, R32, 0x1, -R7 ;  /* 0x0000000120077824 */ /* 0x000fc800078e0a07 */
[----:B------:R-:W-:Y:S02]  /*4d40*/  IMAD R7, R7, R2, 0x18 ;  /* 0x0000001807077424 */ /* 0x000fe400078e0202 */
[----:B------:R-:W-:-:S05]  /*4d50*/  IMAD.MOV.U32 R2, RZ, RZ, 0x80 ;  /* 0x00000080ff027424 */ /* 0x000fca00078e00ff */
[----:B------:R-:W-:Y:S01]  /*4d60*/  SHF.L.U32 R35, R2, R7, RZ ;  /* 0x0000000702237219 */ /* 0x000fe200000006ff */
[----:B------:R-:W-:Y:S01]  /*4d70*/  IMAD.U32 R7, RZ, RZ, UR6 ;  /* 0x00000006ff077e24 */ /* 0x000fe2000f8e00ff */
[----:B------:R-:W-:-:S04]  /*4d80*/  SHF.R.S32.HI R2, RZ, 0x1f, R3 ;  /* 0x0000001fff027819 */ /* 0x000fc80000011403 */
[C---:B------:R-:W-:Y:S01]  /*4d90*/  SHF.R.U64 R2, R3.reuse, 0x1d, R2 ;  /* 0x0000001d03027819 */ /* 0x040fe20000001202 */
[----:B------:R-:W-:Y:S01]  /*4da0*/  IMAD.SHL.U32 R3, R3, 0x8, RZ ;  /* 0x0000000803037824 */ /* 0x000fe200078e00ff */
[----:B------:R-:W-:-:S07]  /*4db0*/  IADD3 R36, PT, PT, R0, 0x3, R7 ;  /* 0x0000000300247810 */ /* 0x000fce0007ffe007 */
.L_x_49:
[----:B0-----:R0:W-:Y:S01]  /*4dc0*/  STL.128 [R1+0xa0], RZ ;  /* 0x0000a0ff01007387 */ /* 0x0011e20000100c00 */
[----:B------:R-:W-:Y:S01]  /*4dd0*/  ISETP.NE.AND P0, PT, R16, RZ, PT ;  /* 0x000000ff1000720c */ /* 0x000fe20003f05270 */
[----:B------:R-:W-:Y:S02]  /*4de0*/  BSSY.RECONVERGENT B3, `(.L_x_34) ;  /* 0x00000ae000037945 */ /* 0x000fe40003800200 */
[----:B------:R0:W-:Y:S04]  /*4df0*/  STL.128 [R1+0xb0], RZ ;  /* 0x0000b0ff01007387 */ /* 0x0001e80000100c00 */
[----:B------:R0:W-:Y:S04]  /*4e00*/  STL.128 [R1+0xc0], RZ ;  /* 0x0000c0ff01007387 */ /* 0x0001e80000100c00 */
[----:B------:R0:W-:Y:S02]  /*4e10*/  STL.128 [R1+0xd0], RZ ;  /* 0x0000d0ff01007387 */ /* 0x0001e40000100c00 */
[----:B------:R-:W-:Y:S05]  /*4e20*/  @P0 BRA `(.L_x_35) ;  /* 0x0000000800a40947 */ /* 0x000fea0003800000 */
[----:B------:R-:W-:Y:S01]  /*4e30*/  ISETP.GE.AND P0, PT, R32, 0x1, PT ;  /* 0x000000012000780c */ /* 0x000fe20003f06270 */
[----:B------:R-:W-:-:S12]  /*4e40*/  BSSY.RECONVERGENT B2, `(.L_x_36) ;  /* 0x00000a3000027945 */ /* 0x000fd80003800200 */
[----:B------:R-:W-:Y:S05]  /*4e50*/  @!P0 BRA `(.L_x_37) ;  /* 0x0000000800848947 */ /* 0x000fea0003800000 */
[----:B------:R-:W-:Y:S01]  /*4e60*/  BSSY.RECONVERGENT B1, `(.L_x_38) ;  /* 0x000007c000017945 */ /* 0x000fe20003800200 */
[----:B------:R-:W-:-:S03]  /*4e70*/  IMAD.MOV.U32 R4, RZ, RZ, RZ ;  /* 0x000000ffff047224 */ /* 0x000fc600078e00ff */
[----:B------:R-:W-:Y:S05]  /*4e80*/  @P1 BRA `(.L_x_39) ;  /* 0x0000000400e41947 */ /* 0x000fea0003800000 */
[----:B------:R-:W-:Y:S01]  /*4e90*/  ISETP.GE.AND P0, PT, R34, RZ, PT ;  /* 0x000000ff2200720c */ /* 0x000fe20003f06270 */
[----:B------:R-:W-:Y:S01]  /*4ea0*/  BSSY.RELIABLE B0, `(.L_x_40) ;  /* 0x0000063000007945 */ /* 0x000fe20003800100 */
[----:B------:R-:W-:Y:S02]  /*4eb0*/  IMAD.MOV.U32 R6, RZ, RZ, R36 ;  /* 0x000000ffff067224 */ /* 0x000fe400078e0024 */
[----:B------:R-:W-:Y:S02]  /*4ec0*/  IMAD.MOV.U32 R5, RZ, RZ, R37 ;  /* 0x000000ffff057224 */ /* 0x000fe400078e0025 */
[----:B------:R-:W-:-:S07]  /*4ed0*/  IMAD.MOV.U32 R7, RZ, RZ, R34 ;  /* 0x000000ffff077224 */ /* 0x000fce00078e0022 */
[----:B------:R-:W-:Y:S05]  /*4ee0*/  @P0 BRA `(.L_x_41) ;  /* 0x0000000400780947 */ /* 0x000fea0003800000 */
[----:B------:R-:W-:Y:S01]  /*4ef0*/  IMAD.MOV R8, RZ, RZ, -R7 ;  /* 0x000000ffff087224 */ /* 0x000fe200078e0a07 */
[----:B------:R-:W-:Y:S01]  /*4f00*/  BSSY.RECONVERGENT B5, `(.L_x_42) ;  /* 0x0000039000057945 */ /* 0x000fe20003800200 */
[----:B------:R-:W-:-:S03]  /*4f10*/  PLOP3.LUT P0, PT, PT, PT, PT, 0x80, 0x8 ;  /* 0x000000000008781c */ /* 0x000fc60003f0f070 */
[----:B------:R-:W-:-:S13]  /*4f20*/  ISETP.GT.AND P2, PT, R8, 0xc, PT ;  /* 0x0000000c0800780c */ /* 0x000fda0003f44270 */
[----:B------:R-:W-:Y:S05]  /*4f30*/  @!P2 BRA `(.L_x_43) ;  /* 0x0000000000d4a947 */ /* 0x000fea0003800000 */
[----:B------:R-:W-:Y:S01]  /*4f40*/  BSSY.RECONVERGENT B6, `(.L_x_43) ;  /* 0x0000034000067945 */ /* 0x000fe20003800200 */
[----:B------:R-:W-:Y:S01]  /*4f50*/  PLOP3.LUT P0, PT, PT, PT, PT, 0x8, 0x80 ;  /* 0x000000000080781c */ /* 0x000fe20003f0e170 */
[----:B------:R-:W-:-:S12]  /*4f60*/  IMAD.IADD R4, R32, 0x1, -R33 ;  /* 0x0000000120047824 */ /* 0x000fd800078e0a21 */
.L_x_44:
[----:B------:R-:W2:Y:S04]  /*4f70*/  LDL.U8 R8, [R6+-0x3] ;  /* 0xfffffd0006087983 */ /* 0x000ea80000100000 */
[----:B------:R-:W3:Y:S04]  /*4f80*/  LDL.U8 R10, [R6+-0x2] ;  /* 0xfffffe00060a7983 */ /* 0x000ee80000100000 */
[----:B------:R-:W4:Y:S04]  /*4f90*/  LDL.U8 R11, [R6+-0x1] ;  /* 0xffffff00060b7983 */ /* 0x000f280000100000 */
[----:B------:R-:W5:Y:S04]  /*4fa0*/  LDL R9, [R5] ;  /* 0x0000000005097983 */ /* 0x000f680000100800 */
[----:B------:R-:W5:Y:S01]  /*4fb0*/  LDL.U8 R12, [R6] ;  /* 0x00000000060c7983 */ /* 0x000f620000100000 */
[----:B--2---:R-:W-:-:S02]  /*4fc0*/  IMAD.SHL.U32 R8, R8, 0x1000000, RZ ;  /* 0x0100000008087824 */ /* 0x004fc400078e00ff */
[----:B---3--:R-:W-:Y:S02]  /*4fd0*/  IMAD.U32 R10, R10, 0x10000, RZ ;  /* 0x000100000a0a7824 */ /* 0x008fe400078e00ff */
[----:B----4-:R-:W-:-:S03]  /*4fe0*/  IMAD.SHL.U32 R11, R11, 0x100, RZ ;  /* 0x000001000b0b7824 */ /* 0x010fc600078e00ff */
[----:B-----5:R-:W-:Y:S02]  /*4ff0*/  LOP3.LUT R8, R10, R8, R9, 0xfe, !PT ;  /* 0x000000080a087212 */ /* 0x020fe400078efe09 */
[----:B------:R-:W2:Y:S02]  /*5000*/  LDL R10, [R5+0x4] ;  /* 0x00000400050a7983 */ /* 0x000ea40000100800 */
[----:B------:R-:W-:-:S05]  /*5010*/  LOP3.LUT R8, R12, R11, R8, 0xfe, !PT ;  /* 0x0000000b0c087212 */ /* 0x000fca00078efe08 */
[----:B------:R1:W-:Y:S04]  /*5020*/  STL [R5], R8 ;  /* 0x0000000805007387 */ /* 0x0003e80000100800 */
[----:B------:R-:W3:Y:S04]  /*5030*/  LDL.U8 R9, [R6+0x1] ;  /* 0x0000010006097983 */ /* 0x000ee80000100000 */
[----:B------:R-:W4:Y:S04]  /*5040*/  LDL.U8 R11, [R6+0x2] ;  /* 0x00000200060b7983 */ /* 0x000f280000100000 */
[----:B------:R-:W5:Y:S04]  /*5050*/  LDL.U8 R12, [R6+0x3] ;  /* 0x00000300060c7983 */ /* 0x000f680000100000 */
[----:B------:R-:W2:Y:S01]  /*5060*/  LDL.U8 R13, [R6+0x4] ;  /* 0x00000400060d7983 */ /* 0x000ea20000100000 */
[----:B---3--:R-:W-:-:S02]  /*5070*/  IMAD.SHL.U32 R9, R9, 0x1000000, RZ ;  /* 0x0100000009097824 */ /* 0x008fc400078e00ff */
[----:B----4-:R-:W-:Y:S02]  /*5080*/  IMAD.U32 R11, R11, 0x10000, RZ ;  /* 0x000100000b0b7824 */ /* 0x010fe400078e00ff */
[----:B-----5:R-:W-:-:S03]  /*5090*/  IMAD.SHL.U32 R12, R12, 0x100, RZ ;  /* 0x000001000c0c7824 */ /* 0x020fc600078e00ff */
[----:B--2---:R-:W-:-:S04]  /*50a0*/  LOP3.LUT R9, R11, R9, R10, 0xfe, !PT ;  /* 0x000000090b097212 */ /* 0x004fc800078efe0a */
[----:B------:R-:W-:Y:S02]  /*50b0*/  LOP3.LUT R12, R13, R12, R9, 0xfe, !PT ;  /* 0x0000000c0d0c7212 */ /* 0x000fe400078efe09 */
[----:B------:R-:W2:Y:S04]  /*50c0*/  LDL R9, [R5+0x8] ;  /* 0x0000080005097983 */ /* 0x000ea80000100800 */
[----:B------:R3:W-:Y:S04]  /*50d0*/  STL [R5+0x4], R12 ;  /* 0x0000040c05007387 */ /* 0x0007e80000100800 */
[----:B-1----:R-:W4:Y:S04]  /*50e0*/  LDL.U8 R8, [R6+0x5] ;  /* 0x0000050006087983 */ /* 0x002f280000100000 */
[----:B------:R-:W5:Y:S04]  /*50f0*/  LDL.U8 R10, [R6+0x6] ;  /* 0x00000600060a7983 */ /* 0x000f680000100000 */
[----:B------:R-:W3:Y:S04]  /*5100*/  LDL.U8 R11, [R6+0x7] ;  /* 0x00000700060b7983 */ /* 0x000ee80000100000 */
[----:B------:R-:W2:Y:S01]  /*5110*/  LDL.U8 R13, [R6+0x8] ;  /* 0x00000800060d7983 */ /* 0x000ea20000100000 */
[----:B----4-:R-:W-:-:S02]  /*5120*/  IMAD.SHL.U32 R8, R8, 0x1000000, RZ ;  /* 0x0100000008087824 */ /* 0x010fc400078e00ff */
[----:B-----5:R-:W-:Y:S02]  /*5130*/  IMAD.U32 R10, R10, 0x10000, RZ ;  /* 0x000100000a0a7824 */ /* 0x020fe400078e00ff */
[----:B---3--:R-:W-:-:S03]  /*5140*/  IMAD.SHL.U32 R11, R11, 0x100, RZ ;  /* 0x000001000b0b7824 */ /* 0x008fc600078e00ff */
[----:B--2---:R-:W-:Y:S02]  /*5150*/  LOP3.LUT R8, R10, R8, R9, 0xfe, !PT ;  /* 0x000000080a087212 */ /* 0x004fe400078efe09 */
[----:B------:R-:W2:Y:S02]  /*5160*/  LDL R10, [R5+0xc] ;  /* 0x00000c00050a7983 */ /* 0x000ea40000100800 */
[----:B------:R-:W-:-:S05]  /*5170*/  LOP3.LUT R8, R13, R11, R8, 0xfe, !PT ;  /* 0x0000000b0d087212 */ /* 0x000fca00078efe08 */
[----:B------:R-:W-:Y:S04]  /*5180*/  STL [R5+0x8], R8 ;  /* 0x0000080805007387 */ /* 0x000fe80000100800 */
[----:B------:R-:W3:Y:S04]  /*5190*/  LDL.U8 R9, [R6+0x9] ;  /* 0x0000090006097983 */ /* 0x000ee80000100000 */
[----:B------:R-:W4:Y:S04]  /*51a0*/  LDL.U8 R11, [R6+0xa] ;  /* 0x00000a00060b7983 */ /* 0x000f280000100000 */
[----:B------:R-:W5:Y:S04]  /*51b0*/  LDL.U8 R12, [R6+0xb] ;  /* 0x00000b00060c7983 */ /* 0x000f680000100000 */
[----:B------:R1:W2:Y:S01]  /*51c0*/  LDL.U8 R13, [R6+0xc] ;  /* 0x00000c00060d7983 */ /* 0x0002a20000100000 */
[----:B------:R-:W-:-:S05]  /*51d0*/  VIADD R7, R7, 0x10 ;  /* 0x0000001007077836 */ /* 0x000fca0000000000 */
[----:B------:R-:W-:Y:S01]  /*51e0*/  ISETP.GE.AND P2, PT, R7, -0xc, PT ;  /* 0xfffffff40700780c */ /* 0x000fe20003f46270 */
[----:B-1----:R-:W-:Y:S02]  /*51f0*/  VIADD R6, R6, 0x10 ;  /* 0x0000001006067836 */ /* 0x002fe40000000000 */
[----:B---3--:R-:W-:Y:S02]  /*5200*/  IMAD.SHL.U32 R9, R9, 0x1000000, RZ ;  /* 0x0100000009097824 */ /* 0x008fe400078e00ff */
[----:B----4-:R-:W-:Y:S02]  /*5210*/  IMAD.U32 R11, R11, 0x10000, RZ ;  /* 0x000100000b0b7824 */ /* 0x010fe400078e00ff */
[----:B-----5:R-:W-:-:S03]  /*5220*/  IMAD.SHL.U32 R12, R12, 0x100, RZ ;  /* 0x000001000c0c7824 */ /* 0x020fc600078e00ff */
[----:B--2---:R-:W-:-:S04]  /*5230*/  LOP3.LUT R9, R11, R9, R10, 0xfe, !PT ;  /* 0x000000090b097212 */ /* 0x004fc800078efe0a */
[----:B------:R-:W-:-:S05]  /*5240*/  LOP3.LUT R12, R13, R12, R9, 0xfe, !PT ;  /* 0x0000000c0d0c7212 */ /* 0x000fca00078efe09 */
[----:B------:R1:W-:Y:S02]  /*5250*/  STL [R5+0xc], R12 ;  /* 0x00000c0c05007387 */ /* 0x0003e40000100800 */
[----:B-1----:R-:W-:Y:S01]  /*5260*/  VIADD R5, R5, 0x10 ;  /* 0x0000001005057836 */ /* 0x002fe20000000000 */
[----:B------:R-:W-:Y:S06]  /*5270*/  @!P2 BRA `(.L_x_44) ;  /* 0xfffffffc003ca947 */ /* 0x000fec000383ffff */
[----:B------:R-:W-:Y:S05]  /*5280*/  BSYNC.RECONVERGENT B6 ;  /* 0x0000000000067941 */ /* 0x000fea0003800200 */
.L_x_43:
[----:B------:R-:W-:Y:S05]  /*5290*/  BSYNC.RECONVERGENT B5 ;  /* 0x0000000000057941 */ /* 0x000fea0003800200 */
.L_x_42:
[----:B------:R-:W-:Y:S01]  /*52a0*/  IMAD.MOV R8, RZ, RZ, -R7 ;  /* 0x000000ffff087224 */ /* 0x000fe200078e0a07 */
[----:B------:R-:W-:Y:S04]  /*52b0*/  BSSY.RECONVERGENT B5, `(.L_x_45) ;  /* 0x000001e000057945 */ /* 0x000fe80003800200 */
[----:B------:R-:W-:-:S13]  /*52c0*/  ISETP.GT.AND P2, PT, R8, 0x4, PT ;  /* 0x000000040800780c */ /* 0x000fda0003f44270 */
[----:B------:R-:W-:Y:S05]  /*52d0*/  @!P2 BRA `(.L_x_46) ;  /* 0x00000000006ca947 */ /* 0x000fea0003800000 */
        /* <DEDUP_REMOVED lines=15> */
[----:B------:R0:W2:Y:S01]  /*53d0*/  LDL.U8 R12, [R6+0x4] ;  /* 0x00000400060c7983 */ /* 0x0000a20000100000 */
[----:B------:R-:W-:Y:S01]  /*53e0*/  PLOP3.LUT P0, PT, PT, PT, PT, 0x8, 0x80 ;  /* 0x000000000080781c */ /* 0x000fe20003f0e170 */
[----:B------:R-:W-:-:S02]  /*53f0*/  VIADD R7, R7, 0x8 ;  /* 0x0000000807077836 */ /* 0x000fc40000000000 */
[----:B-1----:R-:W-:Y:S02]  /*5400*/  IMAD.IADD R4, R32, 0x1, -R33 ;  /* 0x0000000120047824 */ /* 0x002fe400078e0a21 */
[----:B0-----:R-:W-:Y:S02]  /*5410*/  VIADD R6, R6, 0x8 ;  /* 0x0000000806067836 */ /* 0x001fe40000000000 */
[----:B---3--:R-:W-:Y:S02]  /*5420*/  IMAD.SHL.U32 R8, R8, 0x1000000, RZ ;  /* 0x0100000008087824 */ /* 0x008fe400078e00ff */
[----:B----4-:R-:W-:Y:S02]  /*5430*/  IMAD.U32 R10, R10, 0x10000, RZ ;  /* 0x000100000a0a7824 */ /* 0x010fe400078e00ff */
[----:B-----5:R-:W-:-:S03]  /*5440*/  IMAD.SHL.U32 R11, R11, 0x100, RZ ;  /* 0x000001000b0b7824 */ /* 0x020fc600078e00ff */
[----:B--2---:R-:W-:-:S04]  /*5450*/  LOP3.LUT R8, R10, R8, R9, 0xfe, !PT ;  /* 0x000000080a087212 */ /* 0x004fc800078efe09 */
[----:B------:R-:W-:-:S05]  /*5460*/  LOP3.LUT R8, R12, R11, R8, 0xfe, !PT ;  /* 0x0000000b0c087212 */ /* 0x000fca00078efe08 */
[----:B------:R0:W-:Y:S02]  /*5470*/  STL [R5+0x4], R8 ;  /* 0x0000040805007387 */ /* 0x0001e40000100800 */
[----:B0-----:R-:W-:-:S07]  /*5480*/  VIADD R5, R5, 0x8 ;  /* 0x0000000805057836 */ /* 0x001fce0000000000 */
.L_x_46:
[----:B------:R-:W-:Y:S05]  /*5490*/  BSYNC.RECONVERGENT B5 ;  /* 0x0000000000057941 */ /* 0x000fea0003800200 */
.L_x_45:
[----:B------:R-:W-:-:S13]  /*54a0*/  ISETP.NE.OR P0, PT, R7, RZ, P0 ;  /* 0x000000ff0700720c */ /* 0x000fda0000705670 */
[----:B------:R-:W-:Y:S05]  /*54b0*/  @!P0 BREAK.RELIABLE B0 ;  /* 0x0000000000008942 */ /* 0x000fea0003800100 */
[----:B------:R-:W-:Y:S05]  /*54c0*/  @!P0 BRA `(.L_x_39) ;  /* 0x0000000000548947 */ /* 0x000fea0003800000 */
.L_x_41:
[----:B------:R-:W-:Y:S05]  /*54d0*/  BSYNC.RELIABLE B0 ;  /* 0x0000000000007941 */ /* 0x000fea0003800100 */
.L_x_40:
[----:B------:R-:W-:Y:S01]  /*54e0*/  BSSY.RECONVERGENT B0, `(.L_x_47) ;  /* 0x0000012000007945 */ /* 0x000fe20003800200 */
[----:B------:R-:W-:-:S07]  /*54f0*/  IMAD.IADD R13, R32, 0x1, -R33 ;  /* 0x00000001200d7824 */ /* 0x000fce00078e0a21 */
.L_x_48:
[----:B------:R-:W2:Y:S04]  /*5500*/  LDL.U8 R4, [R6+-0x3] ;  /* 0xfffffd0006047983 */ /* 0x000ea80000100000 */
[----:B------:R-:W3:Y:S04]  /*5510*/  LDL.U8 R8, [R6+-0x2] ;  /* 0xfffffe0006087983 */ /* 0x000ee80000100000 */
[----:B------:R-:W4:Y:S04]  /*5520*/  LDL.U8 R10, [R6+-0x1] ;  /* 0xffffff00060a7983 */ /* 0x000f280000100000 */
[----:B------:R-:W5:Y:S04]  /*5530*/  LDL R9, [R5] ;  /* 0x0000000005097983 */ /* 0x000f680000100800 */
[----:B------:R1:W5:Y:S01]  /*5540*/  LDL.U8 R12, [R6] ;  /* 0x00000000060c7983 */ /* 0x0003620000100000 */
[----:B------:R-:W-:-:S05]  /*5550*/  VIADD R7, R7, 0x4 ;  /* 0x0000000407077836 */ /* 0x000fca0000000000 */
[----:B------:R-:W-:Y:S01]  /*5560*/  ISETP.NE.AND P0, PT, R7, RZ, PT ;  /* 0x000000ff0700720c */ /* 0x000fe20003f05270 */
[----:B-1----:R-:W-:Y:S02]  /*5570*/  VIADD R6, R6, 0x4 ;  /* 0x0000000406067836 */ /* 0x002fe40000000000 */
[----:B--2---:R-:W-:Y:S02]  /*5580*/  IMAD.SHL.U32 R4, R4, 0x1000000, RZ ;  /* 0x0100000004047824 */ /* 0x004fe400078e00ff */
[----:B---3--:R-:W-:Y:S02]  /*5590*/  IMAD.U32 R8, R8, 0x10000, RZ ;  /* 0x0001000008087824 */ /* 0x008fe400078e00ff */
[----:B----4-:R-:W-:-:S03]  /*55a0*/  IMAD.SHL.U32 R11, R10, 0x100, RZ ;  /* 0x000001000a0b7824 */ /* 0x010fc600078e00ff */
[----:B-----5:R-:W-:-:S04]  /*55b0*/  LOP3.LUT R4, R8, R4, R9, 0xfe, !PT ;  /* 0x0000000408047212 */ /* 0x020fc800078efe09 */
[----:B------:R-:W-:-:S05]  /*55c0*/  LOP3.LUT R4, R12, R11, R4, 0xfe, !PT ;  /* 0x0000000b0c047212 */ /* 0x000fca00078efe04 */
[----:B------:R1:W-:Y:S02]  /*55d0*/  STL [R5], R4 ;  /* 0x0000000405007387 */ /* 0x0003e40000100800 */
[----:B-1----:R-:W-:Y:S01]  /*55e0*/  VIADD R5, R5, 0x4 ;  /* 0x0000000405057836 */ /* 0x002fe20000000000 */
[----:B------:R-:W-:Y:S06]  /*55f0*/  @P0 BRA `(.L_x_48) ;  /* 0xfffffffc00c00947 */ /* 0x000fec000383ffff */
[----:B------:R-:W-:Y:S05]  /*5600*/  BSYNC.RECONVERGENT B0 ;  /* 0x0000000000007941 */ /* 0x000fea0003800200 */
.L_x_47:
[----:B------:R-:W-:-:S07]  /*5610*/  IMAD.MOV.U32 R4, RZ, RZ, R13 ;  /* 0x000000ffff047224 */ /* 0x000fce00078e000d */
.L_x_39:
[----:B------:R-:W-:Y:S05]  /*5620*/  BSYNC.RECONVERGENT B1 ;  /* 0x0000000000017941 */ /* 0x000fea0003800200 */
.L_x_38:
[----:B------:R-:W-:-:S13]  /*5630*/  ISETP.NE.AND P0, PT, R33, RZ, PT ;  /* 0x000000ff2100720c */ /* 0x000fda0003f05270 */
[----:B------:R-:W-:Y:S05]  /*5640*/  @!P0 BRA `(.L_x_37) ;  /* 0x0000000000888947 */ /* 0x000fea0003800000 */
[----:B------:R-:W-:Y:S02]  /*5650*/  LOP3.LUT R6, R4, 0xfffffffc, RZ, 0xc0, !PT ;  /* 0xfffffffc04067812 */ /* 0x000fe400078ec0ff */
[----:B------:R-:W-:-:S03]  /*5660*/  IADD3 R7, PT, PT, R1, R4, R0 ;  /* 0x0000000401077210 */ /* 0x000fc60007ffe000 */
[----:B------:R-:W-:Y:S02]  /*5670*/  IMAD.IADD R10, R1, 0x1, R6 ;  /* 0x00000001010a7824 */ /* 0x000fe400078e0206 */
[----:B------:R-:W2:Y:S04]  /*5680*/  LDL.U8 R5, [R7+0x20] ;  /* 0x0000200007057983 */ /* 0x000ea80000100000 */
[----:B------:R-:W3:Y:S01]  /*5690*/  LDL R8, [R10+0xa0] ;  /* 0x0000a0000a087983 */ /* 0x000ee20000100800 */
[----:B------:R-:W-:Y:S01]  /*56a0*/  IMAD.SHL.U32 R6, R4, 0x8, RZ ;  /* 0x0000000804067824 */ /* 0x000fe200078e00ff */
[----:B------:R-:W-:-:S04]  /*56b0*/  ISETP.NE.AND P0, PT, R33, 0x1, PT ;  /* 0x000000012100780c */ /* 0x000fc80003f05270 */
[----:B------:R-:W-:-:S04]  /*56c0*/  LOP3.LUT R6, R6, 0x18, RZ, 0xc, !PT ;  /* 0x0000001806067812 */ /* 0x000fc800078e0cff */
[----:B--2---:R-:W-:-:S04]  /*56d0*/  SHF.L.U32 R5, R5, R6, RZ ;  /* 0x0000000605057219 */ /* 0x004fc800000006ff */
[----:B---3--:R-:W-:-:S05]  /*56e0*/  LOP3.LUT R5, R5, R8, RZ, 0xfc, !PT ;  /* 0x0000000805057212 */ /* 0x008fca00078efcff */
[----:B------:R1:W-:Y:S01]  /*56f0*/  STL [R10+0xa0], R5 ;  /* 0x0000a0050a007387 */ /* 0x0003e20000100800 */
[----:B------:R-:W-:Y:S05]  /*5700*/  @!P0 BRA `(.L_x_37) ;  /* 0x0000000000588947 */ /* 0x000fea0003800000 */
[----:B-1----:R-:W-:Y:S01]  /*5710*/  VIADD R5, R4, 0x1 ;  /* 0x0000000104057836 */ /* 0x002fe20000000000 */
[----:B------:R-:W-:-:S04]  /*5720*/  IADD3 R12, PT, PT, R1, R4, R0 ;  /* 0x00000004010c7210 */ /* 0x000fc80007ffe000 */
[----:B------:R-:W-:-:S05]  /*5730*/  LOP3.LUT R6, R5, 0xfffffffc, RZ, 0xc0, !PT ;  /* 0xfffffffc05067812 */ /* 0x000fca00078ec0ff */
[----:B------:R-:W-:Y:S02]  /*5740*/  IMAD.IADD R10, R1, 0x1, R6 ;  /* 0x00000001010a7824 */ /* 0x000fe400078e0206 */
[----:B------:R-:W2:Y:S04]  /*5750*/  LDL.U8 R6, [R12+0x21] ;  /* 0x000021000c067983 */ /* 0x000ea80000100000 */
[----:B------:R-:W3:Y:S01]  /*5760*/  LDL R8, [R10+0xa0] ;  /* 0x0000a0000a087983 */ /* 0x000ee20000100800 */
[----:B------:R-:W-:Y:S01]  /*5770*/  ISETP.NE.AND P0, PT, R33, 0x2, PT ;  /* 0x000000022100780c */ /* 0x000fe20003f05270 */
[----:B------:R-:W-:-:S05]  /*5780*/  IMAD.SHL.U32 R5, R5, 0x8, RZ ;  /* 0x0000000805057824 */ /* 0x000fca00078e00ff */
[----:B------:R-:W-:-:S07]  /*5790*/  LOP3.LUT R5, R5, 0x18, RZ, 0xc, !PT ;  /* 0x0000001805057812 */ /* 0x000fce00078e0cff */
[----:B------:R-:W-:-:S05]  /*57a0*/  @P0 VIADD R7, R4, 0x2 ;  /* 0x0000000204070836 */ /* 0x000fca0000000000 */
[----:B------:R-:W-:-:S05]  /*57b0*/  @P0 LOP3.LUT R4, R7, 0xfffffffc, RZ, 0xc0, !PT ;  /* 0xfffffffc07040812 */ /* 0x000fca00078ec0ff */
[----:B------:R-:W-:Y:S01]  /*57c0*/  @P0 IMAD.IADD R11, R1, 0x1, R4 ;  /* 0x00000001010b0824 */ /* 0x000fe200078e0204 */
[----:B--2---:R-:W-:-:S04]  /*57d0*/  SHF.L.U32 R5, R6, R5, RZ ;  /* 0x0000000506057219 */ /* 0x004fc800000006ff */
[----:B---3--:R-:W-:-:S05]  /*57e0*/  LOP3.LUT R5, R5, R8, RZ, 0xfc, !PT ;  /* 0x0000000805057212 */ /* 0x008fca00078efcff */
[----:B------:R2:W-:Y:S04]  /*57f0*/  STL [R10+0xa0], R5 ;  /* 0x0000a0050a007387 */ /* 0x0005e80000100800 */
[----:B------:R-:W3:Y:S04]  /*5800*/  @P0 LDL.U8 R4, [R12+0x22] ;  /* 0x000022000c040983 */ /* 0x000ee80000100000 */
[----:B------:R-:W4:Y:S01]  /*5810*/  @P0 LDL R9, [R11+0xa0] ;  /* 0x0000a0000b090983 */ /* 0x000f220000100800 */
[----:B------:R-:W-:-:S05]  /*5820*/  @P0 IMAD.SHL.U32 R7, R7, 0x8, RZ ;  /* 0x0000000807070824 */ /* 0x000fca00078e00ff */
[----:B------:R-:W-:-:S04]  /*5830*/  @P0 LOP3.LUT R7, R7, 0x18, RZ, 0xc, !PT ;  /* 0x0000001807070812 */ /* 0x000fc800078e0cff */
[----:B---3--:R-:W-:-:S04]  /*5840*/  @P0 SHF.L.U32 R4, R4, R7, RZ ;  /* 0x0000000704040219 */ /* 0x008fc800000006ff */
[----:B----4-:R-:W-:-:S05]  /*5850*/  @P0 LOP3.LUT R4, R4, R9, RZ, 0xfc, !PT ;  /* 0x0000000904040212 */ /* 0x010fca00078efcff */
[----:B------:R2:W-:Y:S02]  /*5860*/  @P0 STL [R11+0xa0], R4 ;  /* 0x0000a0040b000387 */ /* 0x0005e40000100800 */
.L_x_37:
[----:B------:R-:W-:Y:S05]  /*5870*/  BSYNC.RECONVERGENT B2 ;  /* 0x0000000000027941 */ /* 0x000fea0003800200 */
.L_x_36:
[----:B--2---:R-:W-:-:S05]  /*5880*/  IMAD R4, R30, 0x4, R37 ;  /* 0x000000041e047824 */ /* 0x004fca00078e0225 */
[----:B------:R-:W1:Y:S02]  /*5890*/  LDL R6, [R4] ;  /* 0x0000000004067983 */ /* 0x000e640000100800 */
[----:B-1----:R-:W-:-:S05]  /*58a0*/  LOP3.LUT R5, R6, R35, RZ, 0xfc, !PT ;  /* 0x0000002306057212 */ /* 0x002fca00078efcff */
[----:B------:R1:W-:Y:S02]  /*58b0*/  STL [R4], R5 ;  /* 0x0000000504007387 */ /* 0x0003e40000100800 */
.L_x_35:
[----:B------:R-:W-:Y:S05]  /*58c0*/  BSYNC.RECONVERGENT B3 ;  /* 0x0000000000037941 */ /* 0x000fea0003800200 */
.L_x_34:
[----:B------:R-:W2:Y:S04]  /*58d0*/  LDL.128 R20, [R1+0xa0] ;  /* 0x0000a00001147983 */ /* 0x000ea80000100c00 */
[----:B------:R-:W3:Y:S04]  /*58e0*/  LDL.128 R8, [R1+0xb0] ;  /* 0x0000b00001087983 */ /* 0x000ee80000100c00 */
[----:B-1----:R-:W4:Y:S04]  /*58f0*/  LDL.128 R4, [R1+0xc0] ;  /* 0x0000c00001047983 */ /* 0x002f280000100c00 */
[----:B------:R-:W5:Y:S01]  /*5900*/  LDL.64 R12, [R1+0xd0] ;  /* 0x0000d000010c7983 */ /* 0x000f620000100a00 */
[----:B------:R-:W-:-:S05]  /*5910*/  VIADD R15, R31, 0xffffffff ;  /* 0xffffffff1f0f7836 */ /* 0x000fca0000000000 */
[----:B------:R-:W-:-:S13]  /*5920*/  ISETP.NE.AND P0, PT, R16, R15, PT ;  /* 0x0000000f1000720c */ /* 0x000fda0003f05270 */
[----:B------:R-:W5:Y:S01]  /*5930*/  @P0 LDL.64 R14, [R1+0xd8] ;  /* 0x0000d800010e0983 */ /* 0x000f620000100a00 */
[----:B------:R-:W-:Y:S01]  /*5940*/  LOP3.LUT R18, R28, R26, R29, 0xb8, !PT ;  /* 0x0000001a1c127212 */ /* 0x000fe200078eb81d */
[----:B------:R-:W-:Y:S02]  /*5950*/  VIADD R16, R16, 0x1 ;  /* 0x0000000110107836 */ /* 0x000fe40000000000 */
[----:B------:R1:W-:Y:S01]  /*5960*/  @!P0 STL.64 [R1+0xd8], R2 ;  /* 0x0000d80201008387 */ /* 0x0003e20000100a00 */
[----:B------:R-:W-:Y:S02]  /*5970*/  LEA.HI R19, R27, R18, R27, 0x5 ;  /* 0x000000121b137211 */ /* 0x000fe400078f281b */
[----:B------:R-:W-:-:S04]  /*5980*/  SHF.L.W.U32.HI R18, R26, 0x1e, R26 ;  /* 0x0000001e1a127819 */ /* 0x000fc80000010e1a */
[----:B------:R-:W-:Y:S02]  /*5990*/  LOP3.LUT R25, R29, R27, R18, 0xb8, !PT ;  /* 0x0000001b1d197212 */ /* 0x000fe400078eb812 */
[----:B--2---:R-:W-:-:S05]  /*59a0*/  IADD3 R19, PT, PT, R20, R19, R17 ;  /* 0x0000001314137210 */ /* 0x004fca0007ffe011 */
[----:B------:R-:W-:Y:S01]  /*59b0*/  VIADD R24, R19, 0x5a827999 ;  /* 0x5a82799913187836 */ /* 0x000fe20000000000 */
[----:B------:R-:W-:-:S04]  /*59c0*/  SHF.L.W.U32.HI R19, R27, 0x1e, R27 ;  /* 0x0000001e1b137819 */ /* 0x000fc80000010e1b */
[----:B------:R-:W-:Y:S02]  /*59d0*/  LEA.HI R25, R24, R25, R24, 0x5 ;  /* 0x0000001918197211 */ /* 0x000fe400078f2818 */
[----:B------:R-:W-:Y:S02]  /*59e0*/  LOP3.LUT R38, R18, R24, R19, 0xb8, !PT ;  /* 0x0000001812267212 */ /* 0x000fe400078eb813 */
[----:B------:R-:W-:Y:S02]  /*59f0*/  IADD3 R25, PT, PT, R21, R25, R28 ;  /* 0x0000001915197210 */ /* 0x000fe40007ffe01c */
[----:B------:R-:W-:-:S03]  /*5a00*/  SHF.L.W.U32.HI R24, R24, 0x1e, R24 ;  /* 0x0000001e18187819 */ /* 0x000fc60000010e18 */
[----:B------:R-:W-:-:S05]  /*5a10*/  VIADD R25, R25, 0x5a827999 ;  /* 0x5a82799919197836 */ /* 0x000fca0000000000 */
[----:B------:R-:W-:Y:S02]  /*5a20*/  LEA.HI R38, R25, R38, R25, 0x5 ;  /* 0x0000002619267211 */ /* 0x000fe400078f2819 */
[----:B------:R-:W-:Y:S02]  /*5a30*/  LOP3.LUT R39, R19, R25, R24, 0xb8, !PT ;  /* 0x0000001913277212 */ /* 0x000fe400078eb818 */
[----:B------:R-:W-:Y:S02]  /*5a40*/  IADD3 R38, PT, PT, R22, R38, R29 ;  /* 0x0000002616267210 */ /* 0x000fe40007ffe01d */
[----:B------:R-:W-:Y:S01]  /*5a50*/  SHF.L.W.U32.HI R25, R25, 0x1e, R25 ;  /* 0x0000001e19197819 */ /* 0x000fe20000010e19 */
[----:B------:R-:W-:Y:S02]  /*5a60*/  @!P0 IMAD.MOV.U32 R14, RZ, RZ, R2 ;  /* 0x000000ffff0e8224 */ /* 0x000fe400078e0002 */
[----:B------:R-:W-:Y:S02]  /*5a70*/  VIADD R38, R38, 0x5a827999 ;  /* 0x5a82799926267836 */ /* 0x000fe40000000000 */
[----:B------:R-:W-:Y:S01]  /*5a80*/  @!P0 IMAD.MOV.U32 R15, RZ, RZ, R3 ;  /* 0x000000ffff0f8224 */ /* 0x000fe200078e0003 */
[----:B------:R-:W-:-:S02]  /*5a90*/  ISETP.NE.AND P0, PT, R16, R31, PT ;  /* 0x0000001f1000720c */ /* 0x000fc40003f05270 */
[----:B------:R-:W-:-:S04]  /*5aa0*/  LEA.HI R39, R38, R39, R38, 0x5 ;  /* 0x0000002726277211 */ /* 0x000fc800078f2826 */
[----:B------:R-:W-:Y:S02]  /*5ab0*/  IADD3 R39, PT, PT, R23, R39, R18 ;  /* 0x0000002717277210 */ /* 0x000fe40007ffe012 */
[----:B------:R-:W-:-:S03]  /*5ac0*/  LOP3.LUT R18, R24, R38, R25, 0xb8, !PT ;  /* 0x0000002618127212 */ /* 0x000fc600078eb819 */
[----:B------:R-:W-:-:S05]  /*5ad0*/  VIADD R39, R39, 0x5a827999 ;  /* 0x5a82799927277836 */ /* 0x000fca0000000000 */
[----:B------:R-:W-:Y:S02]  /*5ae0*/  LEA.HI R40, R39, R18, R39, 0x5 ;  /* 0x0000001227287211 */ /* 0x000fe400078f2827 */
[----:B------:R-:W-:Y:S02]  /*5af0*/  SHF.L.W.U32.HI R18, R38, 0x1e, R38 ;  /* 0x0000001e26127819 */ /* 0x000fe40000010e26 */
[----:B---3--:R-:W-:Y:S02]  /*5b00*/  IADD3 R40, PT, PT, R8, R40, R19 ;  /* 0x0000002808287210 */ /* 0x008fe40007ffe013 */
[----:B------:R-:W-:-:S03]  /*5b10*/  LOP3.LUT R19, R25, R39, R18, 0xb8, !PT ;  /* 0x0000002719137212 */ /* 0x000fc600078eb812 */
[----:B------:R-:W-:-:S05]  /*5b20*/  VIADD R40, R40, 0x5a827999 ;  /* 0x5a82799928287836 */ /* 0x000fca0000000000 */
[----:B------:R-:W-:Y:S02]  /*5b30*/  LEA.HI R38, R40, R19, R40, 0x5 ;  /* 0x0000001328267211 */ /* 0x000fe400078f2828 */
[----:B------:R-:W-:Y:S02]  /*5b40*/  SHF.L.W.U32.HI R19, R39, 0x1e, R39 ;  /* 0x0000001e27137819 */ /* 0x000fe40000010e27 */
[----:B------:R-:W-:Y:S02]  /*5b50*/  IADD3 R38, PT, PT, R9, R38, R24 ;  /* 0x0000002609267210 */ /* 0x000fe40007ffe018 */
[----:B------:R-:W-:Y:S02]  /*5b60*/  LOP3.LUT R39, R18, R40, R19, 0xb8, !PT ;  /* 0x0000002812277212 */ /* 0x000fe400078eb813 */
[----:B------:R-:W-:Y:S01]  /*5b70*/  SHF.L.W.U32.HI R24, R40, 0x1e, R40 ;  /* 0x0000001e28187819 */ /* 0x000fe20000010e28 */
[----:B------:R-:W-:-:S05]  /*5b80*/  VIADD R38, R38, 0x5a827999 ;  /* 0x5a82799926267836 */ /* 0x000fca0000000000 */
        /* <DEDUP_REMOVED lines=12> */
[----:B----4-:R-:W-:Y:S02]  /*5c50*/  IADD3 R41, PT, PT, R4, R41, R19 ;  /* 0x0000002904297210 */ /* 0x010fe40007ffe013 */
        /* <DEDUP_REMOVED lines=19> */
[----:B-----5:R-:W-:Y:S02]  /*5d90*/  IADD3 R41, PT, PT, R12, R41, R19 ;  /* 0x000000290c297210 */ /* 0x020fe40007ffe013 */
[----:B------:R-:W-:-:S03]  /*5da0*/  SHF.L.W.U32.HI R19, R40, 0x1e, R40 ;  /* 0x0000001e28137819 */ /* 0x000fc60000010e28 */
[----:B------:R-:W-:-:S05]  /*5db0*/  VIADD R41, R41, 0x5a827999 ;  /* 0x5a82799929297836 */ /* 0x000fca0000000000 */
[----:B------:R-:W-:Y:S02]  /*5dc0*/  LEA.HI R38, R41, R38, R41, 0x5 ;  /* 0x0000002629267211 */ /* 0x000fe400078f2829 */
[----:B------:R-:W-:Y:S02]  /*5dd0*/  LOP3.LUT R39, R18, R41, R19, 0xb8, !PT ;  /* 0x0000002912277212 */ /* 0x000fe400078eb813 */
[----:B------:R-:W-:Y:S02]  /*5de0*/  IADD3 R38, PT, PT, R13, R38, R24 ;  /* 0x000000260d267210 */ /* 0x000fe40007ffe018 */
[----:B------:R-:W-:Y:S02]  /*5df0*/  SHF.L.W.U32.HI R24, R41, 0x1e, R41 ;  /* 0x0000001e29187819 */ /* 0x000fe40000010e29 */
[----:B------:R-:W-:Y:S01]  /*5e00*/  LOP3.LUT R41, R22, R4, R13, 0x96, !PT ;  /* 0x0000000416297212 */ /* 0x000fe200078e960d */
[----:B------:R-:W-:-:S03]  /*5e10*/  VIADD R38, R38, 0x5a827999 ;  /* 0x5a82799926267836 */ /* 0x000fc60000000000 */
[----:B------:R-:W-:Y:S02]  /*5e20*/  LOP3.LUT R41, R41, R20, RZ, 0x3c, !PT ;  /* 0x0000001429297212 */ /* 0x000fe400078e3cff */
        /* <DEDUP_REMOVED lines=8> */
[----:B------:R-:W-:Y:S02]  /*5eb0*/  SHF.L.W.U32.HI R18, R41, 0x1, R41 ;  /* 0x0000000129127819 */ /* 0x000fe40000010e29 */
[----:B------:R-:W-:Y:S01]  /*5ec0*/  SHF.L.W.U32.HI R38, R39, 0x1e, R39 ;  /* 0x0000001e27267819 */ /* 0x000fe20000010e27 */
[----:B------:R-:W-:Y:S01]  /*5ed0*/  VIADD R20, R40, 0x5a827999 ;  /* 0x5a82799928147836 */ /* 0x000fe20000000000 */
[----:B------:R-:W-:-:S02]  /*5ee0*/  LOP3.LUT R40, R23, R5, R14, 0x96, !PT ;  /* 0x0000000517287212 */ /* 0x000fc400078e960e */
[----:B------:R-:W-:Y:S02]  /*5ef0*/  LOP3.LUT R41, R8, R6, R15, 0x96, !PT ;  /* 0x0000000608297212 */ /* 0x000fe400078e960f */
[----:B------:R-:W-:Y:S02]  /*5f00*/  LEA.HI R43, R20, R43, R20, 0x5 ;  /* 0x0000002b142b7211 */ /* 0x000fe400078f2814 */
[----:B------:R-:W-:Y:S02]  /*5f10*/  LOP3.LUT R40, R40, R21, RZ, 0x3c, !PT ;  /* 0x0000001528287212 */ /* 0x000fe400078e3cff */
[----:B------:R-:W-:Y:S02]  /*5f20*/  IADD3 R43, PT, PT, R18, R43, R19 ;  /* 0x0000002b122b7210 */ /* 0x000fe40007ffe013 */
[----:B------:R-:W-:Y:S02]  /*5f30*/  LOP3.LUT R42, R25, R20, R38, 0xb8, !PT ;  /* 0x00000014192a7212 */ /* 0x000fe400078eb826 */
[----:B------:R-:W-:Y:S01]  /*5f40*/  SHF.L.W.U32.HI R19, R40, 0x1, R40 ;  /* 0x0000000128137819 */ /* 0x000fe20000010e28 */
[----:B------:R-:W-:Y:S01]  /*5f50*/  VIADD R21, R43, 0x5a827999 ;  /* 0x5a8279992b157836 */ /* 0x000fe20000000000 */
[----:B------:R-:W-:-:S02]  /*5f60*/  SHF.L.W.U32.HI R39, R20, 0x1e, R20 ;  /* 0x0000001e14277819 */ /* 0x000fc40000010e14 */
[----:B------:R-:W-:Y:S02]  /*5f70*/  LOP3.LUT R41, R41, R22, RZ, 0x3c, !PT ;  /* 0x0000001629297212 */ /* 0x000fe400078e3cff */
[----:B------:R-:W-:Y:S02]  /*5f80*/  LEA.HI R42, R21, R42, R21, 0x5 ;  /* 0x0000002a152a7211 */ /* 0x000fe400078f2815 */
[----:B------:R-:W-:Y:S02]  /*5f90*/  LOP3.LUT R43, R38, R21, R39, 0xb8, !PT ;  /* 0x00000015262b7212 */ /* 0x000fe400078eb827 */
[----:B------:R-:W-:Y:S02]  /*5fa0*/  IADD3 R24, PT, PT, R19, R42, R24 ;  /* 0x0000002a13187210 */ /* 0x000fe40007ffe018 */
[----:B------:R-:W-:Y:S02]  /*5fb0*/  SHF.L.W.U32.HI R20, R41, 0x1, R41 ;  /* 0x0000000129147819 */ /* 0x000fe40000010e29 */
[----:B------:R-:W-:Y:S01]  /*5fc0*/  LOP3.LUT R40, R9, R7, R18, 0x96, !PT ;  /* 0x0000000709287212 */ /* 0x000fe200078e9612 */
        /* <DEDUP_REMOVED lines=11> */
[C-C-:B------:R-:W-:Y:S02]  /*6080*/  LEA.HI R42, R25.reuse, R42, R25.reuse, 0x5 ;  /* 0x0000002a192a7211 */ /* 0x140fe400078f2819 */
        /* <DEDUP_REMOVED lines=19> */
[----:B------:R-:W-:Y:S01]  /*61c0*/  SHF.L.W.U32.HI R22, R39, 0x1e, R39 ;  /* 0x0000001e27167819 */ /* 0x000fe20000010e27 */
[----:B------:R-:W-:Y:S01]  /*61d0*/  VIADD R38, R40, 0x6ed9eba1 ;  /* 0x6ed9eba128267836 */ /* 0x000fe20000000000 */
[----:B------:R-:W-:-:S04]  /*61e0*/  LOP3.LUT R40, R5, R15, R8, 0x96, !PT ;  /* 0x0000000f05287212 */ /* 0x000fc800078e9608 */
[----:B------:R-:W-:Y:S02]  /*61f0*/  LEA.HI R41, R38, R41, R38, 0x5 ;  /* 0x0000002926297211 */ /* 0x000fe400078f2826 */
[----:B------:R-:W-:Y:S02]  /*6200*/  LOP3.LUT R11, R40, R11, RZ, 0x3c, !PT ;  /* 0x0000000b280b7212 */ /* 0x000fe400078e3cff */
[----:B------:R-:W-:Y:S02]  /*6210*/  IADD3 R41, PT, PT, R10, R41, R23 ;  /* 0x000000290a297210 */ /* 0x000fe40007ffe017 */
[----:B------:R-:W-:Y:S02]  /*6220*/  LOP3.LUT R40, R38, R22, R25, 0x96, !PT ;  /* 0x0000001626287212 */ /* 0x000fe400078e9619 */
[----:B------:R-:W-:Y:S01]  /*6230*/  SHF.L.W.U32.HI R11, R11, 0x1, R11 ;  /* 0x000000010b0b7819 */ /* 0x000fe20000010e0b */
[----:B------:R-:W-:Y:S01]  /*6240*/  VIADD R39, R41, 0x6ed9eba1 ;  /* 0x6ed9eba129277836 */ /* 0x000fe20000000000 */
[----:B------:R-:W-:-:S02]  /*6250*/  LOP3.LUT R41, R6, R18, R9, 0x96, !PT ;  /* 0x0000001206297212 */ /* 0x000fc400078e9609 */
[----:B------:R-:W-:Y:S02]  /*6260*/  SHF.L.W.U32.HI R23, R38, 0x1e, R38 ;  /* 0x0000001e26177819 */ /* 0x000fe40000010e26 */
        /* <DEDUP_REMOVED lines=128> */
[--C-:B------:R-:W-:Y:S02]  /*6a70*/  LEA.HI R40, R39, R40, R39.reuse, 0x5 ;  /* 0x0000002827287211 */ /* 0x100fe400078f2827 */
        /* <DEDUP_REMOVED lines=248> */
[----:B------:R-:W-:Y:S02]  /*7a00*/  IADD3 R39, PT, PT, R10, R39, R21 ;  /* 0x000000270a277210 */ /* 0x000fe40007ffe015 */
[----:B------:R-:W-:Y:S02]  /*7a10*/  SHF.L.W.U32.HI R21, R25, 0x1e, R25 ;  /* 0x0000001e19157819 */ /* 0x000fe40000010e19 */
[----:B------:R-:W-:Y:S01]  /*7a20*/  SHF.L.W.U32.HI R11, R11, 0x1, R11 ;  /* 0x000000010b0b7819 */ /* 0x000fe20000010e0b */
[----:B------:R-:W-:Y:S01]  /*7a30*/  VIADD R25, R39, 0xca62c1d6 ;  /* 0xca62c1d627197836 */ /* 0x000fe20000000000 */
[----:B------:R-:W-:-:S02]  /*7a40*/  LOP3.LUT R40, R22, R21, R38, 0x96, !PT ;  /* 0x0000001516287212 */ /* 0x000fc400078e9626 */
[----:B------:R-:W-:Y:S02]  /*7a50*/  LOP3.LUT R39, R6, R18, R9, 0x96, !PT ;  /* 0x0000001206277212 */ /* 0x000fe400078e9609 */
[----:B------:R-:W-:Y:S02]  /*7a60*/  LEA.HI R40, R25, R40, R25, 0x5 ;  /* 0x0000002819287211 */ /* 0x000fe400078f2819 */
[----:B------:R-:W-:Y:S02]  /*7a70*/  SHF.L.W.U32.HI R22, R22, 0x1e, R22 ;  /* 0x0000001e16167819 */ /* 0x000fe40000010e16 */
[----:B------:R-:W-:Y:S02]  /*7a80*/  IADD3 R24, PT, PT, R11, R40, R24 ;  /* 0x000000280b187210 */ /* 0x000fe40007ffe018 */
[----:B------:R-:W-:Y:S02]  /*7a90*/  LOP3.LUT R4, R39, R4, RZ, 0x3c, !PT ;  /* 0x0000000427047212 */ /* 0x000fe400078e3cff */
[----:B------:R-:W-:Y:S01]  /*7aa0*/  LOP3.LUT R39, R25, R22, R21, 0x96, !PT ;  /* 0x0000001619277212 */ /* 0x000fe200078e9615 */
[----:B------:R-:W-:Y:S01]  /*7ab0*/  VIADD R24, R24, 0xca62c1d6 ;  /* 0xca62c1d618187836 */ /* 0x000fe20000000000 */
[----:B------:R-:W-:-:S02]  /*7ac0*/  SHF.L.W.U32.HI R4, R4, 0x1, R4 ;  /* 0x0000000104047819 */ /* 0x000fc40000010e04 */
        /* <DEDUP_REMOVED lines=8> */
[----:B------:R-:W-:Y:S02]  /*7b50*/  SHF.L.W.U32.HI R24, R24, 0x1e, R24 ;  /* 0x0000001e18187819 */ /* 0x000fe40000010e18 */
[----:B------:R-:W-:Y:S02]  /*7b60*/  LEA.HI R40, R38, R39, R38, 0x5 ;  /* 0x0000002726287211 */ /* 0x000fe400078f2826 */
[----:B------:R-:W-:Y:S02]  /*7b70*/  LOP3.LUT R39, R12, R20, R11, 0x96, !PT ;  /* 0x000000140c277212 */ /* 0x000fe400078e960b */
[----:B------:R-:W-:Y:S02]  /*7b80*/  IADD3 R21, PT, PT, R5, R40, R21 ;  /* 0x0000002805157210 */ /* 0x000fe40007ffe015 */
[----:B------:R-:W-:Y:S02]  /*7b90*/  LOP3.LUT R6, R39, R6, RZ, 0x3c, !PT ;  /* 0x0000000627067212 */ /* 0x000fe400078e3cff */
[----:B------:R-:W-:Y:S01]  /*7ba0*/  LOP3.LUT R20, R38, R24, R25, 0x96, !PT ;  /* 0x0000001826147212 */ /* 0x000fe200078e9619 */
[----:B------:R-:W-:Y:S01]  /*7bb0*/  VIADD R21, R21, 0xca62c1d6 ;  /* 0xca62c1d615157836 */ /* 0x000fe20000000000 */
[----:B------:R-:W-:-:S02]  /*7bc0*/  SHF.L.W.U32.HI R6, R6, 0x1, R6 ;  /* 0x0000000106067819 */ /* 0x000fc40000010e06 */
[----:B------:R-:W-:Y:S02]  /*7bd0*/  LOP3.LUT R4, R13, R19, R4, 0x96, !PT ;  /* 0x000000130d047212 */ /* 0x000fe400078e9604 */
[C---:B------:R-:W-:Y:S02]  /*7be0*/  LEA.HI R39, R21.reuse, R20, R21, 0x5 ;  /* 0x0000001415277211 */ /* 0x040fe400078f2815 */
        /* <DEDUP_REMOVED lines=15> */
[C---:B------:R-:W-:Y:S02]  /*7ce0*/  LEA.HI R25, R20.reuse, R25, R20, 0x5 ;  /* 0x0000001914197211 */ /* 0x040fe400078f2814 */
[----:B------:R-:W-:Y:S02]  /*7cf0*/  LOP3.LUT R5, R20, R23, R21, 0x96, !PT ;  /* 0x0000001714057212 */ /* 0x000fe400078e9615 */
[----:B------:R-:W-:Y:S02]  /*7d00*/  IADD3 R8, PT, PT, R4, R25, R24 ;  /* 0x0000001904087210 */ /* 0x000fe40007ffe018 */
[----:B------:R-:W-:Y:S02]  /*7d10*/  LOP3.LUT R6, R7, R9, R6, 0x96, !PT ;  /* 0x0000000907067212 */ /* 0x000fe400078e9606 */
[----:B------:R-:W-:Y:S01]  /*7d20*/  SHF.L.W.U32.HI R12, R20, 0x1e, R20 ;  /* 0x0000001e140c7819 */ /* 0x000fe20000010e14 */
[----:B------:R-:W-:Y:S01]  /*7d30*/  VIADD R8, R8, 0xca62c1d6 ;  /* 0xca62c1d608087836 */ /* 0x000fe20000000000 */
[----:B------:R-:W-:-:S02]  /*7d40*/  LOP3.LUT R6, R6, R13, RZ, 0x3c, !PT ;  /* 0x0000000d06067212 */ /* 0x000fc400078e3cff */
[----:B------:R-:W-:Y:S01]  /*7d50*/  LOP3.LUT R19, R18, R10, R19, 0x96, !PT ;  /* 0x0000000a12137212 */ /* 0x000fe200078e9613 */
[----:B------:R-:W-:Y:S01]  /*7d60*/  IMAD.IADD R17, R12, 0x1, R17 ;  /* 0x000000010c117824 */ /* 0x000fe200078e0211 */
[C-C-:B------:R-:W-:Y:S02]  /*7d70*/  LEA.HI R5, R8.reuse, R5, R8.reuse, 0x5 ;  /* 0x0000000508057211 */ /* 0x140fe400078f2808 */
[----:B------:R-:W-:Y:S02]  /*7d80*/  LOP3.LUT R19, R19, R14, RZ, 0x3c, !PT ;  /* 0x0000000e13137212 */ /* 0x000fe400078e3cff */
[----:B------:R-:W-:Y:S01]  /*7d90*/  SHF.L.W.U32.HI R13, R8, 0x1e, R8 ;  /* 0x0000001e080d7819 */ /* 0x000fe20000010e08 */
[----:B------:R-:W-:Y:S01]  /*7da0*/  IMAD.IADD R5, R38, 0x1, R5 ;  /* 0x0000000126057824 */ /* 0x000fe200078e0205 */
[----:B------:R-:W-:-:S03]  /*7db0*/  LOP3.LUT R4, R15, R11, R4, 0x96, !PT ;  /* 0x0000000b0f047212 */ /* 0x000fc600078e9604 */
[----:B------:R-:W-:Y:S01]  /*7dc0*/  IMAD.IADD R28, R13, 0x1, R28 ;  /* 0x000000010d1c7824 */ /* 0x000fe200078e021c */
[----:B------:R-:W-:Y:S02]  /*7dd0*/  LEA.HI R5, R6, R5, R6, 0x1 ;  /* 0x0000000506057211 */ /* 0x000fe400078f0806 */
[----:B------:R-:W-:Y:S02]  /*7de0*/  LOP3.LUT R6, R8, R12, R23, 0x96, !PT ;  /* 0x0000000c08067212 */ /* 0x000fe400078e9617 */
[----:B------:R-:W-:Y:S01]  /*7df0*/  LOP3.LUT R4, R4, R7, RZ, 0x3c, !PT ;  /* 0x0000000704047212 */ /* 0x000fe200078e3cff */
[----:B------:R-:W-:-:S05]  /*7e00*/  VIADD R9, R5, 0xca62c1d6 ;  /* 0xca62c1d605097836 */ /* 0x000fca0000000000 */
[C-C-:B------:R-:W-:Y:S02]  /*7e10*/  LEA.HI R6, R9.reuse, R6, R9.reuse, 0x5 ;  /* 0x0000000609067211 */ /* 0x140fe400078f2809 */
[----:B------:R-:W-:-:S03]  /*7e20*/  LEA.HI R29, R9, R29, R9, 0x1e ;  /* 0x0000001d091d7211 */ /* 0x000fc600078ff009 */
[----:B------:R-:W-:-:S05]  /*7e30*/  IMAD.IADD R6, R21, 0x1, R6 ;  /* 0x0000000115067824 */ /* 0x000fca00078e0206 */
[----:B------:R-:W-:Y:S02]  /*7e40*/  LEA.HI R5, R19, R6, R19, 0x1 ;  /* 0x0000000613057211 */ /* 0x000fe400078f0813 */
[----:B------:R-:W-:-:S03]  /*7e50*/  LOP3.LUT R6, R9, R13, R12, 0x96, !PT ;  /* 0x0000000d09067212 */ /* 0x000fc600078e960c */
[----:B------:R-:W-:-:S04]  /*7e60*/  VIADD R5, R5, 0xca62c1d6 ;  /* 0xca62c1d605057836 */ /* 0x000fc80000000000 */
[C---:B------:R-:W-:Y:S01]  /*7e70*/  IMAD.IADD R26, R5.reuse, 0x1, R26 ;  /* 0x00000001051a7824 */ /* 0x040fe200078e021a */
[----:B------:R-:W-:-:S05]  /*7e80*/  LEA.HI R6, R5, R6, R5, 0x5 ;  /* 0x0000000605067211 */ /* 0x000fca00078f2805 */
[----:B------:R-:W-:-:S05]  /*7e90*/  IMAD.IADD R7, R23, 0x1, R6 ;  /* 0x0000000117077824 */ /* 0x000fca00078e0206 */
[----:B------:R-:W-:-:S04]  /*7ea0*/  LEA.HI R4, R4, R7, R4, 0x1 ;  /* 0x0000000704047211 */ /* 0x000fc800078f0804 */
[----:B------:R-:W-:Y:S01]  /*7eb0*/  IADD3 R27, PT, PT, R4, -0x359d3e2a, R27 ;  /* 0xca62c1d6041b7810 */ /* 0x000fe20007ffe01b */
[----:B-1----:R-:W-:Y:S06]  /*7ec0*/  @P0 BRA `(.L_x_49) ;  /* 0xffffffcc00bc0947 */ /* 0x002fec000383ffff */
.L_x_33:
[----:B------:R-:W-:Y:S05]  /*7ed0*/  BSYNC.RECONVERGENT B4 ;  /* 0x0000000000047941 */ /* 0x000fea0003800200 */
.L_x_32:
[----:B------:R-:W-:Y:S05]  /*7ee0*/  WARPSYNC.ALL ;  /* 0x0000000000007948 */ /* 0x000fea0003800000 */
[----:B------:R-:W-:Y:S01]  /*7ef0*/  ISETP.GT.U32.AND P0, PT, R27, 0xffffff, PT ;  /* 0x00ffffff1b00780c */ /* 0x000fe20003f04070 */
[----:B------:R-:W-:Y:S04]  /*7f00*/  BSSY.RECONVERGENT B0, `(.L_x_50) ;  /* 0x0000071000007945 */ /* 0x000fe80003800200 */
[----:B------:R-:W-:Y:S01]  /*7f10*/  BSSY.RELIABLE B1, `(.L_x_51) ;  /* 0x0000052000017945 */ /* 0x000fe20003800100 */
[----:B------:R-:W-:-:S02]  /*7f20*/  SHF.R.U32.HI R0, RZ, 0x18, R27 ;  /* 0x00000018ff007819 */ /* 0x000fc4000001161b */
[----:B------:R-:W-:-:S05]  /*7f30*/  PRMT R2, RZ, 0x7610, R2 ;  /* 0x00007610ff027816 */ /* 0x000fca0000000002 */
[----:B------:R-:W-:Y:S05]  /*7f40*/  @P0 BRA `(.L_x_52) ;  /* 0x0000000400380947 */ /* 0x000fea0003800000 */
[----:B------:R-:W-:Y:S01]  /*7f50*/  ISETP.GT.U32.AND P0, PT, R27, 0xffff, PT ;  /* 0x0000ffff1b00780c */ /* 0x000fe20003f04070 */
[----:B------:R-:W-:Y:S01]  /*7f60*/  IMAD.MOV.U32 R2, RZ, RZ, 0x8 ;  /* 0x00000008ff027424 */ /* 0x000fe200078e00ff */
[----:B------:R-:W-:-:S11]  /*7f70*/  SHF.R.U32.HI R0, RZ, 0x10, R27 ;  /* 0x00000010ff007819 */ /* 0x000fd6000001161b */
[----:B------:R-:W-:Y:S05]  /*7f80*/  @P0 BRA `(.L_x_52) ;  /* 0x0000000400280947 */ /* 0x000fea0003800000 */
[----:B------:R-:W-:Y:S01]  /*7f90*/  ISETP.GT.U32.AND P0, PT, R27, 0xff, PT ;  /* 0x000000ff1b00780c */ /* 0x000fe20003f04070 */
[----:B------:R-:W-:Y:S01]  /*7fa0*/  IMAD.MOV.U32 R2, RZ, RZ, 0x10 ;  /* 0x00000010ff027424 */ /* 0x000fe200078e00ff */
[----:B------:R-:W-:-:S11]  /*7fb0*/  SHF.R.U32.HI R0, RZ, 0x8, R27 ;  /* 0x00000008ff007819 */ /* 0x000fd6000001161b */
[----:B------:R-:W-:Y:S05]  /*7fc0*/  @P0 BRA `(.L_x_52) ;  /* 0x0000000400180947 */ /* 0x000fea0003800000 */
[----:B------:R-:W-:Y:S01]  /*7fd0*/  ISETP.NE.AND P0, PT, R27, RZ, PT ;  /* 0x000000ff1b00720c */ /* 0x000fe20003f05270 */
[----:B------:R-:W-:Y:S02]  /*7fe0*/  IMAD.MOV.U32 R2, RZ, RZ, 0x18 ;  /* 0x00000018ff027424 */ /* 0x000fe400078e00ff */
[----:B------:R-:W-:-:S10]  /*7ff0*/  IMAD.MOV.U32 R0, RZ, RZ, R27 ;  /* 0x000000ffff007224 */ /* 0x000fd400078e001b */
        /* <DEDUP_REMOVED lines=62> */
[----:B------:R-:W-:-:S12]  /*83e0*/  IMAD.MOV.U32 R0, RZ, RZ, 0xa0 ;  /* 0x000000a0ff007424 */ /* 0x000fd800078e00ff */
[----:B------:R-:W-:Y:S05]  /*83f0*/  @!P0 BREAK.RELIABLE B1 ;  /* 0x0000000000018942 */ /* 0x000fea0003800100 */
[----:B------:R-:W-:Y:S05]  /*8400*/  @!P0 BRA `(.L_x_53) ;  /* 0x0000000000808947 */ /* 0x000fea0003800000 */
[----:B------:R-:W-:Y:S02]  /*8410*/  IMAD.MOV.U32 R2, RZ, RZ, 0x98 ;  /* 0x00000098ff027424 */ /* 0x000fe400078e00ff */
[----:B------:R-:W-:-:S07]  /*8420*/  IMAD.MOV.U32 R0, RZ, RZ, R17 ;  /* 0x000000ffff007224 */ /* 0x000fce00078e0011 */
.L_x_52:
[----:B------:R-:W-:Y:S05]  /*8430*/  BSYNC.RELIABLE B1 ;  /* 0x0000000000017941 */ /* 0x000fea0003800100 */
.L_x_51:
[----:B------:R-:W-:Y:S01]  /*8440*/  LOP3.LUT R3, R0, 0x1, RZ, 0xc0, !PT ;  /* 0x0000000100037812 */ /* 0x000fe200078ec0ff */
[----:B------:R-:W-:Y:S03]  /*8450*/  BSSY.RECONVERGENT B2, `(.L_x_54) ;  /* 0x0000019000027945 */ /* 0x000fe60003800200 */
[----:B------:R-:W-:Y:S02]  /*8460*/  ISETP.NE.U32.AND P0, PT, R3, 0x1, PT ;  /* 0x000000010300780c */ /* 0x000fe40003f05070 */
[----:B------:R-:W-:-:S11]  /*8470*/  PRMT R3, RZ, 0x7610, R3 ;  /* 0x00007610ff037816 */ /* 0x000fd60000000003 */
[----:B------:R-:W-:Y:S05]  /*8480*/  @!P0 BRA `(.L_x_55) ;  /* 0x0000000000548947 */ /* 0x000fea0003800000 */
[----:B------:R-:W-:Y:S01]  /*8490*/  LOP3.LUT P0, RZ, R0, 0x2, RZ, 0xc0, !PT ;  /* 0x0000000200ff7812 */ /* 0x000fe2000780c0ff */
[----:B------:R-:W-:-:S12]  /*84a0*/  IMAD.MOV.U32 R3, RZ, RZ, 0x1 ;  /* 0x00000001ff037424 */ /* 0x000fd800078e00ff */
[----:B------:R-:W-:Y:S05]  /*84b0*/  @P0 BRA `(.L_x_55) ;  /* 0x0000000000480947 */ /* 0x000fea0003800000 */
        /* <DEDUP_REMOVED lines=14> */
[----:B------:R-:W-:Y:S01]  /*85a0*/  @!P0 LOP3.LUT P1, RZ, R0, 0x80, RZ, 0xc0, !PT ;  /* 0x0000008000ff8812 */ /* 0x000fe2000782c0ff */
[----:B------:R-:W-:-:S05]  /*85b0*/  @!P0 IMAD.MOV.U32 R0, RZ, RZ, 0x8 ;  /* 0x00000008ff008424 */ /* 0x000fca00078e00ff */
[----:B------:R-:W-:-:S04]  /*85c0*/  @!P0 SEL R0, R0, 0x7, !P1 ;  /* 0x0000000700008807 */ /* 0x000fc80004800000 */
[----:B------:R-:W-:-:S07]  /*85d0*/  @!P0 PRMT R3, R0, 0x7610, R3 ;  /* 0x0000761000038816 */ /* 0x000fce0000000003 */
.L_x_55:
[----:B------:R-:W-:Y:S05]  /*85e0*/  BSYNC.RECONVERGENT B2 ;  /* 0x0000000000027941 */ /* 0x000fea0003800200 */
.L_x_54:
[----:B------:R-:W-:-:S05]  /*85f0*/  IMAD.IADD R2, R3, 0x1, R2 ;  /* 0x0000000103027824 */ /* 0x000fca00078e0202 */
[----:B------:R-:W-:-:S07]  /*8600*/  PRMT R0, R2, 0x7610, R0 ;  /* 0x0000761002007816 */ /* 0x000fce0000000000 */
.L_x_53:
[----:B------:R-:W-:Y:S05]  /*8610*/  BSYNC.RECONVERGENT B0 ;  /* 0x0000000000007941 */ /* 0x000fea0003800200 */
.L_x_50:
[----:B------:R-:W-:Y:S05]  /*8620*/  WARPSYNC.ALL ;  /* 0x0000000000007948 */ /* 0x000fea0003800000 */
[----:B------:R-:W1:Y:S01]  /*8630*/  S2R R2, SR_TID.X ;  /* 0x0000000000027919 */ /* 0x000e620000002100 */
[----:B------:R-:W1:Y:S01]  /*8640*/  S2UR UR6, SR_CTAID.X ;  /* 0x00000000000679c3 */ /* 0x000e620000002500 */
[----:B------:R-:W2:Y:S07]  /*8650*/  LDCU.64 UR4, c[0x0][0x3a0] ;  /* 0x00007400ff0477ac */ /* 0x000eae0008000a00 */
[----:B------:R-:W1:Y:S02]  /*8660*/  LDC R3, c[0x0][0x360] ;  /* 0x0000d800ff037b82 */ /* 0x000e640000000800 */
[----:B-1----:R-:W-:-:S05]  /*8670*/  IMAD R3, R3, UR6, R2 ;  /* 0x0000000603037c24 */ /* 0x002fca000f8e0202 */
[----:B--2---:R-:W-:-:S04]  /*8680*/  IADD3 R2, P0, PT, R3, UR4, RZ ;  /* 0x0000000403027c10 */ /* 0x004fc8000ff1e0ff */
[----:B------:R-:W-:-:S05]  /*8690*/  LEA.HI.X.SX32 R3, R3, UR5, 0x1, P0 ;  /* 0x0000000503037c11 */ /* 0x000fca00080f0eff */
[----:B------:R-:W-:Y:S01]  /*86a0*/  STG.E.U8 desc[UR12][R2.64], R0 ;  /* 0x0000000002007986 */ /* 0x000fe2000c10110c */
[----:B------:R-:W-:Y:S05]  /*86b0*/  EXIT ;  /* 0x000000000000794d */ /* 0x000fea0003800000 */
.L_x_56:
[----:B------:R-:W-:-:S00]  /*86c0*/  BRA `(.L_x_56) ;  /* 0xfffffffc00fc7947 */ /* 0x000fc0000383ffff */
[----:B------:R-:W-:-:S00]  /*86d0*/  NOP ;  /* 0x0000000000007918 */ /* 0x000fc00000000000 */
        /* <DEDUP_REMOVED lines=10> */
.L_x_57:


//--------------------- .nv.shared.sha1_security_level_optimized --------------------------
	.section	.nv.shared.sha1_security_level_optimized,"aw",@nobits
	.sectionflags	@""
.nv.shared.sha1_security_level_optimized:
	.zero		1152


//--------------------- .nv.shared.reserved.0     --------------------------
	.section	.nv.shared.reserved.0,"aw",@nobits
	.weak		__nv_reservedSMEM_offset_0_alias
	.size		__nv_reservedSMEM_offset_0_alias, 0, 64
	.other		__nv_reservedSMEM_offset_0_alias,@"STO_CUDA_RESERVED_SHARED STV_DEFAULT"
__nv_reservedSMEM_offset_0_alias:
	.zero		0
	.zero		64


//--------------------- .nv.constant0.sha1_security_level_optimized --------------------------
	.section	.nv.constant0.sha1_security_level_optimized,"a",@progbits
	.sectionflags	@""
	.align	4
.nv.constant0.sha1_security_level_optimized:
	.zero		936


//--------------------- SYMBOLS --------------------------

	.type		.nv.reservedSmem.offset0,@object
	.size		.nv.reservedSmem.offset0,0x4
	.type		.nv.reservedSmem.cap,@object
	.size		.nv.reservedSmem.cap,0x4
